// auto-generated by cutlass_sweep.gemm — config: {"arch": "sm_90", "cluster_m": 2, "cluster_n": 1, "dtype": "int8", "stages": 5, "tile_k": 32, "tile_m": 128, "tile_n": 128}
#include "cutlass/cutlass.h"
#include "cutlass/gemm/collective/collective_builder.hpp"
#include "cutlass/gemm/device/gemm_universal_adapter.h"
#include "cutlass/gemm/kernel/gemm_universal.hpp"
#include "cutlass/epilogue/collective/collective_builder.hpp"

using ElemA = int8_t;
using ElemB = int8_t;
using ElemCD = int8_t;
using Acc  = int32_t;
using TileShape    = cute::Shape<cute::_128, cute::_128, cute::_32>;
using ClusterShape = cute::Shape<cute::_2, cute::_1, cute::_1>;

using CollectiveEpilogue = typename cutlass::epilogue::collective::CollectiveBuilder<
    cutlass::arch::Sm90, cutlass::arch::OpClassTensorOp,
    TileShape, ClusterShape,
    cutlass::epilogue::collective::EpilogueTileAuto,
    Acc, Acc,
    ElemCD, cutlass::layout::RowMajor, 128 / cutlass::sizeof_bits<ElemCD>::value,
    ElemCD, cutlass::layout::RowMajor, 128 / cutlass::sizeof_bits<ElemCD>::value,
    cutlass::epilogue::collective::EpilogueScheduleAuto
  >::CollectiveOp;

using CollectiveMainloop = typename cutlass::gemm::collective::CollectiveBuilder<
    cutlass::arch::Sm90, cutlass::arch::OpClassTensorOp,
    ElemA, cutlass::layout::RowMajor, 128 / cutlass::sizeof_bits<ElemA>::value,
    ElemB, cutlass::layout::ColumnMajor, 128 / cutlass::sizeof_bits<ElemB>::value,
    Acc,
    TileShape, ClusterShape,
    cutlass::gemm::collective::StageCount<5>,
    cutlass::gemm::collective::KernelScheduleAuto
  >::CollectiveOp;

using GemmKernel = cutlass::gemm::kernel::GemmUniversal<
    cute::Shape<int,int,int,int>,
    CollectiveMainloop,
    CollectiveEpilogue
>;
using Gemm = cutlass::gemm::device::GemmUniversalAdapter<GemmKernel>;

// Force the device kernel symbol into the cubin without needing a host main.
auto* _anchor = &cutlass::device_kernel<GemmKernel>;


// ===== COMPILED SASS (sm_90a) =====

	.target	sm_90a

	.elftype	@"ET_EXEC"


//--------------------- .note.nv.tkinfo           --------------------------
	.section	.note.nv.tkinfo,"",@"SHT_NOTE"
	.sectionflags	@"SHF_NOTE_NV_TKINFO"
	.tkinfo
        /*0018*/ 	.word	0x00000002
        /*0030*/ 	.string	""
        /*0030*/ 	.string	"ptxas"
        /*0030*/ 	.string	"Cuda compilation tools, release 13.0, V13.0.88"
        /*0030*/ 	.string	"Build cuda_13.0.r13.0/compiler.36424714_0"
        /*0030*/ 	.string	"-arch sm_90a -m 64 "



//--------------------- .note.nv.cuinfo           --------------------------
	.section	.note.nv.cuinfo,"",@"SHT_NOTE"
	.sectionflags	@"SHF_NOTE_NV_CUINFO"
        /*0018*/ 	.short	0x0002
        /*001a*/ 	.short	0x005a
        /*001c*/ 	.short	0x0082
	.zero		2


//--------------------- .nv.info                  --------------------------
	.section	.nv.info,"",@"SHT_CUDA_INFO"
	.align	4


	//----- nvinfo : EIATTR_REGCOUNT
	.align		4
        /*0000*/ 	.byte	0x04, 0x2f
        /*0002*/ 	.short	(.L_15 - .L_14)
	.align		4
.L_14:
        /*0004*/ 	.word	index@(_ZN7cutlass13device_kernelINS_4gemm6kernel13GemmUniversalIN4cute5tupleIJiiiiEEENS1_10collective13CollectiveMmaINS1_34MainloopSm90TmaGmmaWarpSpecializedILi5ENS5_IJNS4_1CILi2EEENSA_ILi1EEESC_EEENS1_35KernelTmaWarpSpecializedCooperativeEEENS5_IJNSA_ILi128EEESG_NSA_ILi32EEEEEEaNS5_IJlSC_lEEEaSJ_NS4_8TiledMMAINS4_8MMA_AtomIJNS4_4SM904GMMA27MMA_64x128x32_S32S8S8_SS_TNEEEENS4_6LayoutISD_NS5_IJSC_NSA_ILi0EEESR_EEEEENS5_IJNS4_10UnderscoreESU_SU_EEEEENS4_13SM90_TMA_LOADENS4_14ComposedLayoutINS4_7SwizzleILi1ELi4ELi3EEENS4_18smem_ptr_flag_bitsILi8EEENSQ_INS5_IJNSA_ILi8EEESH_EEENS5_IJSH_SC_EEEEEEEvNS4_8identityENS4_23SM90_TMA_LOAD_MULTICASTES17_vS18_EENS_8epilogue10collective6detail29Sm90TmaWarpSpecializedAdapterINS1C_15DefaultEpilogueIaSJ_SJ_NS1B_6thread17LinearCombinationIaLi1EiiLNS1G_9ScaleType4KindE0ELNS_15FloatRoundStyleE2EaEENS1_15EpilogueDefaultEEEEEvvEEEEvNT_6ParamsE)
        /*0008*/ 	.word	0x000000a8


	//----- nvinfo : EIATTR_FRAME_SIZE
	.align		4
.L_15:
        /*000c*/ 	.byte	0x04, 0x11
        /*000e*/ 	.short	(.L_17 - .L_16)
	.align		4
.L_16:
        /*0010*/ 	.word	index@(_ZN7cutlass13device_kernelINS_4gemm6kernel13GemmUniversalIN4cute5tupleIJiiiiEEENS1_10collective13CollectiveMmaINS1_34MainloopSm90TmaGmmaWarpSpecializedILi5ENS5_IJNS4_1CILi2EEENSA_ILi1EEESC_EEENS1_35KernelTmaWarpSpecializedCooperativeEEENS5_IJNSA_ILi128EEESG_NSA_ILi32EEEEEEaNS5_IJlSC_lEEEaSJ_NS4_8TiledMMAINS4_8MMA_AtomIJNS4_4SM904GMMA27MMA_64x128x32_S32S8S8_SS_TNEEEENS4_6LayoutISD_NS5_IJSC_NSA_ILi0EEESR_EEEEENS5_IJNS4_10UnderscoreESU_SU_EEEEENS4_13SM90_TMA_LOADENS4_14ComposedLayoutINS4_7SwizzleILi1ELi4ELi3EEENS4_18smem_ptr_flag_bitsILi8EEENSQ_INS5_IJNSA_ILi8EEESH_EEENS5_IJSH_SC_EEEEEEEvNS4_8identityENS4_23SM90_TMA_LOAD_MULTICASTES17_vS18_EENS_8epilogue10collective6detail29Sm90TmaWarpSpecializedAdapterINS1C_15DefaultEpilogueIaSJ_SJ_NS1B_6thread17LinearCombinationIaLi1EiiLNS1G_9ScaleType4KindE0ELNS_15FloatRoundStyleE2EaEENS1_15EpilogueDefaultEEEEEvvEEEEvNT_6ParamsE)
        /*0014*/ 	.word	0x00000000


	//----- nvinfo : EIATTR_MIN_STACK_SIZE
	.align		4
.L_17:
        /*0018*/ 	.byte	0x04, 0x12
        /*001a*/ 	.short	(.L_19 - .L_18)
	.align		4
.L_18:
        /*001c*/ 	.word	index@(_ZN7cutlass13device_kernelINS_4gemm6kernel13GemmUniversalIN4cute5tupleIJiiiiEEENS1_10collective13CollectiveMmaINS1_34MainloopSm90TmaGmmaWarpSpecializedILi5ENS5_IJNS4_1CILi2EEENSA_ILi1EEESC_EEENS1_35KernelTmaWarpSpecializedCooperativeEEENS5_IJNSA_ILi128EEESG_NSA_ILi32EEEEEEaNS5_IJlSC_lEEEaSJ_NS4_8TiledMMAINS4_8MMA_AtomIJNS4_4SM904GMMA27MMA_64x128x32_S32S8S8_SS_TNEEEENS4_6LayoutISD_NS5_IJSC_NSA_ILi0EEESR_EEEEENS5_IJNS4_10UnderscoreESU_SU_EEEEENS4_13SM90_TMA_LOADENS4_14ComposedLayoutINS4_7SwizzleILi1ELi4ELi3EEENS4_18smem_ptr_flag_bitsILi8EEENSQ_INS5_IJNSA_ILi8EEESH_EEENS5_IJSH_SC_EEEEEEEvNS4_8identityENS4_23SM90_TMA_LOAD_MULTICASTES17_vS18_EENS_8epilogue10collective6detail29Sm90TmaWarpSpecializedAdapterINS1C_15DefaultEpilogueIaSJ_SJ_NS1B_6thread17LinearCombinationIaLi1EiiLNS1G_9ScaleType4KindE0ELNS_15FloatRoundStyleE2EaEENS1_15EpilogueDefaultEEEEEvvEEEEvNT_6ParamsE)
        /*0020*/ 	.word	0x00000000
.L_19:


//--------------------- .nv.compat                --------------------------
	.section	.nv.compat,"",@"SHT_CUDA_COMPAT_INFO"
	.align	4
        /*0000*/ 	.byte	0x02, 0x09, 0x01, 0x00, 0x02, 0x02, 0x04, 0x00, 0x02, 0x05, 0x05, 0x00, 0x03, 0x07, 0x01, 0x01
        /*0010*/ 	.byte	0x02, 0x03, 0x01, 0x00, 0x02, 0x06, 0x01, 0x00, 0x04, 0x0b, 0x08, 0x00, 0x00, 0x00, 0x00, 0x00
        /*0020*/ 	.byte	0x00, 0x00, 0x00, 0x00


//--------------------- .nv.info._ZN7cutlass13device_kernelINS_4gemm6kernel13GemmUniversalIN4cute5tupleIJiiiiEEENS1_10collective13CollectiveMmaINS1_34MainloopSm90TmaGmmaWarpSpecializedILi5ENS5_IJNS4_1CILi2EEENSA_ILi1EEESC_EEENS1_35KernelTmaWarpSpecializedCooperativeEEENS5_IJNSA_ILi128EEESG_NSA_ILi32EEEEEEaNS5_IJlSC_lEEEaSJ_NS4_8TiledMMAINS4_8MMA_AtomIJNS4_4SM904GMMA27MMA_64x128x32_S32S8S8_SS_TNEEEENS4_6LayoutISD_NS5_IJSC_NSA_ILi0EEESR_EEEEENS5_IJNS4_10UnderscoreESU_SU_EEEEENS4_13SM90_TMA_LOADENS4_14ComposedLayoutINS4_7SwizzleILi1ELi4ELi3EEENS4_18smem_ptr_flag_bitsILi8EEENSQ_INS5_IJNSA_ILi8EEESH_EEENS5_IJSH_SC_EEEEEEEvNS4_8identityENS4_23SM90_TMA_LOAD_MULTICASTES17_vS18_EENS_8epilogue10collective6detail29Sm90TmaWarpSpecializedAdapterINS1C_15DefaultEpilogueIaSJ_SJ_NS1B_6thread17LinearCombinationIaLi1EiiLNS1G_9ScaleType4KindE0ELNS_15FloatRoundStyleE2EaEENS1_15EpilogueDefaultEEEEEvvEEEEvNT_6ParamsE --------------------------
	.section	.nv.info._ZN7cutlass13device_kernelINS_4gemm6kernel13GemmUniversalIN4cute5tupleIJiiiiEEENS1_10collective13CollectiveMmaINS1_34MainloopSm90TmaGmmaWarpSpecializedILi5ENS5_IJNS4_1CILi2EEENSA_ILi1EEESC_EEENS1_35KernelTmaWarpSpecializedCooperativeEEENS5_IJNSA_ILi128EEESG_NSA_ILi32EEEEEEaNS5_IJlSC_lEEEaSJ_NS4_8TiledMMAINS4_8MMA_AtomIJNS4_4SM904GMMA27MMA_64x128x32_S32S8S8_SS_TNEEEENS4_6LayoutISD_NS5_IJSC_NSA_ILi0EEESR_EEEEENS5_IJNS4_10UnderscoreESU_SU_EEEEENS4_13SM90_TMA_LOADENS4_14ComposedLayoutINS4_7SwizzleILi1ELi4ELi3EEENS4_18smem_ptr_flag_bitsILi8EEENSQ_INS5_IJNSA_ILi8EEESH_EEENS5_IJSH_SC_EEEEEEEvNS4_8identityENS4_23SM90_TMA_LOAD_MULTICASTES17_vS18_EENS_8epilogue10collective6detail29Sm90TmaWarpSpecializedAdapterINS1C_15DefaultEpilogueIaSJ_SJ_NS1B_6thread17LinearCombinationIaLi1EiiLNS1G_9ScaleType4KindE0ELNS_15FloatRoundStyleE2EaEENS1_15EpilogueDefaultEEEEEvvEEEEvNT_6ParamsE,"",@"SHT_CUDA_INFO"
	.sectionflags	@""
	.align	4


	//----- nvinfo : EIATTR_CUDA_API_VERSION
	.align		4
        /*0000*/ 	.byte	0x04, 0x37
        /*0002*/ 	.short	(.L_21 - .L_20)
.L_20:
        /*0004*/ 	.word	0x00000082


	//----- nvinfo : EIATTR_KPARAM_INFO
	.align		4
.L_21:
        /*0008*/ 	.byte	0x04, 0x17
        /*000a*/ 	.short	(.L_23 - .L_22)
.L_22:
        /*000c*/ 	.word	0x00000000
        /*0010*/ 	.short	0x0000
        /*0012*/ 	.short	0x0070
        /*0014*/ 	.byte	0x00, 0xf0, 0x01, 0x10


	//----- nvinfo : EIATTR_SPARSE_MMA_MASK
	.align		4
.L_23:
        /*0018*/ 	.byte	0x03, 0x50
        /*001a*/ 	.short	0x0000


	//----- nvinfo : EIATTR_MAXREG_COUNT
	.align		4
        /*001c*/ 	.byte	0x03, 0x1b
        /*001e*/ 	.short	0x00a8


	//----- nvinfo : EIATTR_NUM_BARRIERS
	.align		4
        /*0020*/ 	.byte	0x02, 0x4c
        /*0022*/ 	.byte	0x01
	.zero		1


	//----- nvinfo : EIATTR_EXTERNS
	.align		4
        /*0024*/ 	.byte	0x04, 0x0f
        /*0026*/ 	.short	(.L_25 - .L_24)


	//   ....[0]....
	.align		4
.L_24:
        /*0028*/ 	.word	index@(__assertfail)


	//----- nvinfo : EIATTR_MERCURY_ISA_VERSION
	.align		4
.L_25:
        /*002c*/ 	.byte	0x03, 0x5f
        /*002e*/ 	.short	0x0101


	//----- nvinfo : EIATTR_INT_WARP_WIDE_INSTR_OFFSETS
	.align		4
        /*0030*/ 	.byte	0x04, 0x31
        /*0032*/ 	.short	(.L_27 - .L_26)


	//   ....[0]....
.L_26:
        /*0034*/ 	.word	0x000004b0


	//   ....[1]....
        /*0038*/ 	.word	0x000004e0


	//   ....[2]....
        /*003c*/ 	.word	0x000006a0


	//   ....[3]....
        /*0040*/ 	.word	0x00001c00


	//----- nvinfo : EIATTR_COOP_GROUP_MASK_REGIDS
	.align		4
.L_27:
        /*0044*/ 	.byte	0x04, 0x29
        /*0046*/ 	.short	(.L_29 - .L_28)


	//   ....[0]....
.L_28:
        /*0048*/ 	.word	0xffffffff


	//   ....[1]....
        /*004c*/ 	.word	0xffffffff


	//   ....[2]....
        /*0050*/ 	.word	0xffffffff


	//   ....[3]....
        /*0054*/ 	.word	0xffffffff


	//   ....[4]....
        /*0058*/ 	.word	0xffffffff


	//   ....[5]....
        /*005c*/ 	.word	0xffffffff


	//----- nvinfo : EIATTR_COOP_GROUP_INSTR_OFFSETS
	.align		4
.L_29:
        /*0060*/ 	.byte	0x04, 0x28
        /*0062*/ 	.short	(.L_31 - .L_30)


	//   ....[0]....
.L_30:
        /*0064*/ 	.word	0x00000060


	//   ....[1]....
        /*0068*/ 	.word	0x00000070


	//   ....[2]....
        /*006c*/ 	.word	0x00000130


	//   ....[3]....
        /*0070*/ 	.word	0x000002f0


	//   ....[4]....
        /*0074*/ 	.word	0x00000820


	//   ....[5]....
        /*0078*/ 	.word	0x00001450


	//----- nvinfo : EIATTR_REG_RECONFIG
	.align		4
.L_31:
        /*007c*/ 	.byte	0x01, 0x54
	.zero		2


	//----- nvinfo : EIATTR_SYSCALL_OFFSETS
	.align		4
        /*0080*/ 	.byte	0x04, 0x46
        /*0082*/ 	.short	(.L_33 - .L_32)


	//   ....[0]....
.L_32:
        /*0084*/ 	.word	0x00001640


	//----- nvinfo : EIATTR_MBARRIER_INSTR_OFFSETS
	.align		4
.L_33:
        /*0088*/ 	.byte	0x04, 0x39
        /*008a*/ 	.short	(.L_35 - .L_34)


	//   ....[0]....
.L_34:
        /*008c*/ 	.word	0x00000230
        /*0090*/ 	.word	0x000000ff
        /*0094*/ 	.word	0x00000000
        /*0098*/ 	.short	0x0100
        /*009a*/ 	.byte	0x08
	.zero		1


	//   ....[1]....
        /*009c*/ 	.word	0x00000240
        /*00a0*/ 	.word	0x000000ff
        /*00a4*/ 	.word	0x00000028
        /*00a8*/ 	.short	0x0100
        /*00aa*/ 	.byte	0x08
	.zero		1


	//   ....[2]....
        /*00ac*/ 	.word	0x00000250
        /*00b0*/ 	.word	0x000000ff
        /*00b4*/ 	.word	0x00000008
        /*00b8*/ 	.short	0x0100
        /*00ba*/ 	.byte	0x08
	.zero		1


	//   ....[3]....
        /*00bc*/ 	.word	0x00000260
        /*00c0*/ 	.word	0x000000ff
        /*00c4*/ 	.word	0x00000030
        /*00c8*/ 	.short	0x0100
        /*00ca*/ 	.byte	0x08
	.zero		1


	//   ....[4]....
        /*00cc*/ 	.word	0x00000270
        /*00d0*/ 	.word	0x000000ff
        /*00d4*/ 	.word	0x00000010
        /*00d8*/ 	.short	0x0100
        /*00da*/ 	.byte	0x08
	.zero		1


	//   ....[5]....
        /*00dc*/ 	.word	0x00000280
        /*00e0*/ 	.word	0x000000ff
        /*00e4*/ 	.word	0x00000038
        /*00e8*/ 	.short	0x0100
        /*00ea*/ 	.byte	0x08
	.zero		1


	//   ....[6]....
        /*00ec*/ 	.word	0x00000290
        /*00f0*/ 	.word	0x000000ff
        /*00f4*/ 	.word	0x00000018
        /*00f8*/ 	.short	0x0100
        /*00fa*/ 	.byte	0x08
	.zero		1


	//   ....[7]....
        /*00fc*/ 	.word	0x000002a0
        /*0100*/ 	.word	0x000000ff
        /*0104*/ 	.word	0x00000040
        /*0108*/ 	.short	0x0100
        /*010a*/ 	.byte	0x08
	.zero		1


	//   ....[8]....
        /*010c*/ 	.word	0x000002b0
        /*0110*/ 	.word	0x000000ff
        /*0114*/ 	.word	0x00000020
        /*0118*/ 	.short	0x0100
        /*011a*/ 	.byte	0x08
	.zero		1


	//   ....[9]....
        /*011c*/ 	.word	0x000002c0
        /*0120*/ 	.word	0x000000ff
        /*0124*/ 	.word	0x00000048
        /*0128*/ 	.short	0x0100
        /*012a*/ 	.byte	0x08
	.zero		1


	//   ....[10]....
        /*012c*/ 	.word	0x00000730
        /*0130*/ 	.word	0x000000ff
        /*0134*/ 	.word	0x00000060
        /*0138*/ 	.short	0x0100
        /*013a*/ 	.byte	0x06
	.zero		1


	//   ....[11]....
        /*013c*/ 	.word	0x000007c0
        /*0140*/ 	.word	0x000000ff
        /*0144*/ 	.word	0x00000068
        /*0148*/ 	.short	0x0100
        /*014a*/ 	.byte	0x06
	.zero		1


	//   ....[12]....
        /*014c*/ 	.word	0x00001710
        /*0150*/ 	.word	0x00000003
        /*0154*/ 	.word	0x00000000
        /*0158*/ 	.short	0x010a
        /*015a*/ 	.byte	0x3f
	.zero		1


	//   ....[13]....
        /*015c*/ 	.word	0x00001770
        /*0160*/ 	.word	0x00000003
        /*0164*/ 	.word	0x00000000
        /*0168*/ 	.short	0x010a
        /*016a*/ 	.byte	0x3f
	.zero		1


	//   ....[14]....
        /*016c*/ 	.word	0x00001980
        /*0170*/ 	.word	0x00000005
        /*0174*/ 	.word	0x00000000
        /*0178*/ 	.short	0x010a
        /*017a*/ 	.byte	0x3f
	.zero		1


	//   ....[15]....
        /*017c*/ 	.word	0x000019c0
        /*0180*/ 	.word	0x00000005
        /*0184*/ 	.word	0x00000000
        /*0188*/ 	.short	0x010a
        /*018a*/ 	.byte	0x3f
	.zero		1


	//   ....[16]....
        /*018c*/ 	.word	0x00001ab0
        /*0190*/ 	.word	0x00000004
        /*0194*/ 	.word	0x00000000
        /*0198*/ 	.short	0x0101
        /*019a*/ 	.byte	0x3f
	.zero		1


	//   ....[17]....
        /*019c*/ 	.word	0x00001ca0
        /*01a0*/ 	.word	0x00000000
        /*01a4*/ 	.word	0x00000000
        /*01a8*/ 	.short	0x0101
        /*01aa*/ 	.byte	0x3f
	.zero		1


	//   ....[18]....
        /*01ac*/ 	.word	0x00005fc0
        /*01b0*/ 	.word	0x00000017
        /*01b4*/ 	.word	0x00000028
        /*01b8*/ 	.short	0x010a
        /*01ba*/ 	.byte	0x3f
	.zero		1


	//   ....[19]....
        /*01bc*/ 	.word	0x00006340
        /*01c0*/ 	.word	0x00000006
        /*01c4*/ 	.word	0x00000068
        /*01c8*/ 	.short	0x0101
        /*01ca*/ 	.byte	0x3f
	.zero		1


	//   ....[20]....
        /*01cc*/ 	.word	0x00006a90
        /*01d0*/ 	.word	0x00000007
        /*01d4*/ 	.word	0x00000000
        /*01d8*/ 	.short	0x010a
        /*01da*/ 	.byte	0x3f
	.zero		1


	//   ....[21]....
        /*01dc*/ 	.word	0x00006b10
        /*01e0*/ 	.word	0x00000006
        /*01e4*/ 	.word	0x00000000
        /*01e8*/ 	.short	0x010a
        /*01ea*/ 	.byte	0x3f
	.zero		1


	//   ....[22]....
        /*01ec*/ 	.word	0x00006ba0
        /*01f0*/ 	.word	0x00000007
        /*01f4*/ 	.word	0x00000000
        /*01f8*/ 	.short	0x010a
        /*01fa*/ 	.byte	0x3f
	.zero		1


	//   ....[23]....
        /*01fc*/ 	.word	0x00006c30
        /*0200*/ 	.word	0x00000006
        /*0204*/ 	.word	0x00000000
        /*0208*/ 	.short	0x010a
        /*020a*/ 	.byte	0x3f
	.zero		1


	//   ....[24]....
        /*020c*/ 	.word	0x00006cc0
        /*0210*/ 	.word	0x00000005
        /*0214*/ 	.word	0x00000000
        /*0218*/ 	.short	0x010a
        /*021a*/ 	.byte	0x3f
	.zero		1


	//   ....[25]....
        /*021c*/ 	.word	0x00006d20
        /*0220*/ 	.word	0x00000003
        /*0224*/ 	.word	0x00000000
        /*0228*/ 	.short	0x010a
        /*022a*/ 	.byte	0x3f
	.zero		1


	//   ....[26]....
        /*022c*/ 	.word	0x00006d70
        /*0230*/ 	.word	0x00000005
        /*0234*/ 	.word	0x00000000
        /*0238*/ 	.short	0x010a
        /*023a*/ 	.byte	0x3f
	.zero		1


	//   ....[27]....
        /*023c*/ 	.word	0x00006e40
        /*0240*/ 	.word	0x00000017
        /*0244*/ 	.word	0x00000028
        /*0248*/ 	.short	0x010a
        /*024a*/ 	.byte	0x3f
	.zero		1


	//   ....[28]....
        /*024c*/ 	.word	0x00006f10
        /*0250*/ 	.word	0x00000007
        /*0254*/ 	.word	0x00000000
        /*0258*/ 	.short	0x010a
        /*025a*/ 	.byte	0x3f
	.zero		1


	//   ....[29]....
        /*025c*/ 	.word	0x00006f60
        /*0260*/ 	.word	0x00000006
        /*0264*/ 	.word	0x00000000
        /*0268*/ 	.short	0x010a
        /*026a*/ 	.byte	0x3f
	.zero		1


	//   ....[30]....
        /*026c*/ 	.word	0x00006fb0
        /*0270*/ 	.word	0x00000007
        /*0274*/ 	.word	0x00000000
        /*0278*/ 	.short	0x010a
        /*027a*/ 	.byte	0x3f
	.zero		1


	//   ....[31]....
        /*027c*/ 	.word	0x00007000
        /*0280*/ 	.word	0x00000006
        /*0284*/ 	.word	0x00000000
        /*0288*/ 	.short	0x010a
        /*028a*/ 	.byte	0x3f
	.zero		1


	//----- nvinfo : EIATTR_NUM_MBARRIERS
	.align		4
.L_35:
        /*028c*/ 	.byte	0x03, 0x38
        /*028e*/ 	.short	0x000c


	//----- nvinfo : EIATTR_EXIT_INSTR_OFFSETS
	.align		4
        /*0290*/ 	.byte	0x04, 0x1c
        /*0292*/ 	.short	(.L_37 - .L_36)


	//   ....[0]....
.L_36:
        /*0294*/ 	.word	0x000009f0


	//   ....[1]....
        /*0298*/ 	.word	0x00001210


	//   ....[2]....
        /*029c*/ 	.word	0x00005730


	//   ....[3]....
        /*02a0*/ 	.word	0x00005c90


	//   ....[4]....
        /*02a4*/ 	.word	0x00006d10


	//----- nvinfo : EIATTR_MAX_THREADS
	.align		4
.L_37:
        /*02a8*/ 	.byte	0x04, 0x05
        /*02aa*/ 	.short	(.L_39 - .L_38)
.L_38:
        /*02ac*/ 	.word	0x00000180
        /*02b0*/ 	.word	0x00000001
        /*02b4*/ 	.word	0x00000001


	//----- nvinfo : EIATTR_CRS_STACK_SIZE
	.align		4
.L_39:
        /*02b8*/ 	.byte	0x04, 0x1e
        /*02ba*/ 	.short	(.L_41 - .L_40)
.L_40:
        /*02bc*/ 	.word	0x00000000


	//----- nvinfo : EIATTR_CBANK_PARAM_SIZE
	.align		4
.L_41:
        /*02c0*/ 	.byte	0x03, 0x19
        /*02c2*/ 	.short	0x0470


	//----- nvinfo : EIATTR_PARAM_CBANK
	.align		4
        /*02c4*/ 	.byte	0x04, 0x0a
        /*02c6*/ 	.short	(.L_43 - .L_42)
	.align		4
.L_42:
        /*02c8*/ 	.word	index@(.nv.constant0._ZN7cutlass13device_kernelINS_4gemm6kernel13GemmUniversalIN4cute5tupleIJiiiiEEENS1_10collective13CollectiveMmaINS1_34MainloopSm90TmaGmmaWarpSpecializedILi5ENS5_IJNS4_1CILi2EEENSA_ILi1EEESC_EEENS1_35KernelTmaWarpSpecializedCooperativeEEENS5_IJNSA_ILi128EEESG_NSA_ILi32EEEEEEaNS5_IJlSC_lEEEaSJ_NS4_8TiledMMAINS4_8MMA_AtomIJNS4_4SM904GMMA27MMA_64x128x32_S32S8S8_SS_TNEEEENS4_6LayoutISD_NS5_IJSC_NSA_ILi0EEESR_EEEEENS5_IJNS4_10UnderscoreESU_SU_EEEEENS4_13SM90_TMA_LOADENS4_14ComposedLayoutINS4_7SwizzleILi1ELi4ELi3EEENS4_18smem_ptr_flag_bitsILi8EEENSQ_INS5_IJNSA_ILi8EEESH_EEENS5_IJSH_SC_EEEEEEEvNS4_8identityENS4_23SM90_TMA_LOAD_MULTICASTES17_vS18_EENS_8epilogue10collective6detail29Sm90TmaWarpSpecializedAdapterINS1C_15DefaultEpilogueIaSJ_SJ_NS1B_6thread17LinearCombinationIaLi1EiiLNS1G_9ScaleType4KindE0ELNS_15FloatRoundStyleE2EaEENS1_15EpilogueDefaultEEEEEvvEEEEvNT_6ParamsE)
        /*02cc*/ 	.short	0x0210
        /*02ce*/ 	.short	0x0470


	//----- nvinfo : EIATTR_SW_WAR
	.align		4
.L_43:
        /*02d0*/ 	.byte	0x04, 0x36
        /*02d2*/ 	.short	(.L_45 - .L_44)
.L_44:
        /*02d4*/ 	.word	0x00000008
.L_45:


//--------------------- .nv.callgraph             --------------------------
	.section	.nv.callgraph,"",@"SHT_CUDA_CALLGRAPH"
	.align	4
	.sectionentsize	8
	.align		4
        /*0000*/ 	.word	0x00000000
	.align		4
        /*0004*/ 	.word	0xffffffff
	.align		4
        /*0008*/ 	.word	index@(_ZN7cutlass13device_kernelINS_4gemm6kernel13GemmUniversalIN4cute5tupleIJiiiiEEENS1_10collective13CollectiveMmaINS1_34MainloopSm90TmaGmmaWarpSpecializedILi5ENS5_IJNS4_1CILi2EEENSA_ILi1EEESC_EEENS1_35KernelTmaWarpSpecializedCooperativeEEENS5_IJNSA_ILi128EEESG_NSA_ILi32EEEEEEaNS5_IJlSC_lEEEaSJ_NS4_8TiledMMAINS4_8MMA_AtomIJNS4_4SM904GMMA27MMA_64x128x32_S32S8S8_SS_TNEEEENS4_6LayoutISD_NS5_IJSC_NSA_ILi0EEESR_EEEEENS5_IJNS4_10UnderscoreESU_SU_EEEEENS4_13SM90_TMA_LOADENS4_14ComposedLayoutINS4_7SwizzleILi1ELi4ELi3EEENS4_18smem_ptr_flag_bitsILi8EEENSQ_INS5_IJNSA_ILi8EEESH_EEENS5_IJSH_SC_EEEEEEEvNS4_8identityENS4_23SM90_TMA_LOAD_MULTICASTES17_vS18_EENS_8epilogue10collective6detail29Sm90TmaWarpSpecializedAdapterINS1C_15DefaultEpilogueIaSJ_SJ_NS1B_6thread17LinearCombinationIaLi1EiiLNS1G_9ScaleType4KindE0ELNS_15FloatRoundStyleE2EaEENS1_15EpilogueDefaultEEEEEvvEEEEvNT_6ParamsE)
	.align		4
        /*000c*/ 	.word	index@(__assertfail)
	.align		4
        /*0010*/ 	.word	0x00000000
	.align		4
        /*0014*/ 	.word	0xfffffffe
	.align		4
        /*0018*/ 	.word	0x00000000
	.align		4
        /*001c*/ 	.word	0xfffffffd
	.align		4
        /*0020*/ 	.word	0x00000000
	.align		4
        /*0024*/ 	.word	0xfffffffc


//--------------------- .nv.constant4             --------------------------
	.section	.nv.constant4,"a",@progbits
	.align	8
	.align		8
.nv.constant4:
        /*0000*/ 	.dword	__assertfail
	.align		8
        /*0008*/ 	.dword	__unnamed_1
	.align		8
        /*0010*/ 	.dword	_ZN39_INTERNAL_753a6c46_4_k_cu_fdb12bc3_53984cuda3std3__45__cpo5beginE
	.align		8
        /*0018*/ 	.dword	_ZN39_INTERNAL_753a6c46_4_k_cu_fdb12bc3_53984cuda3std3__45__cpo3endE
	.align		8
        /*0020*/ 	.dword	_ZN39_INTERNAL_753a6c46_4_k_cu_fdb12bc3_53984cuda3std3__45__cpo6cbeginE
	.align		8
        /*0028*/ 	.dword	_ZN39_INTERNAL_753a6c46_4_k_cu_fdb12bc3_53984cuda3std3__45__cpo4cendE
	.align		8
        /*0030*/ 	.dword	_ZN39_INTERNAL_753a6c46_4_k_cu_fdb12bc3_53984cuda3std3__441_GLOBAL__N__753a6c46_4_k_cu_fdb12bc3_53986ignoreE
	.align		8
        /*0038*/ 	.dword	_ZN39_INTERNAL_753a6c46_4_k_cu_fdb12bc3_53984cuda3std3__419piecewise_constructE
	.align		8
        /*0040*/ 	.dword	_ZN39_INTERNAL_753a6c46_4_k_cu_fdb12bc3_53984cuda3std3__48in_placeE
	.align		8
        /*0048*/ 	.dword	_ZN39_INTERNAL_753a6c46_4_k_cu_fdb12bc3_53984cuda3std6ranges3__45__cpo4swapE
	.align		8
        /*0050*/ 	.dword	_ZN39_INTERNAL_753a6c46_4_k_cu_fdb12bc3_53984cuda3std6ranges3__45__cpo9iter_moveE
	.align		8
        /*0058*/ 	.dword	_ZN39_INTERNAL_753a6c46_4_k_cu_fdb12bc3_53984cute7productE
	.align		8
        /*0060*/ 	.dword	_ZN39_INTERNAL_753a6c46_4_k_cu_fdb12bc3_53984cute1_E
	.align		8
        /*0068*/ 	.dword	$str$22
	.align		8
        /*0070*/ 	.dword	$str$23


//--------------------- .text._ZN7cutlass13device_kernelINS_4gemm6kernel13GemmUniversalIN4cute5tupleIJiiiiEEENS1_10collective13CollectiveMmaINS1_34MainloopSm90TmaGmmaWarpSpecializedILi5ENS5_IJNS4_1CILi2EEENSA_ILi1EEESC_EEENS1_35KernelTmaWarpSpecializedCooperativeEEENS5_IJNSA_ILi128EEESG_NSA_ILi32EEEEEEaNS5_IJlSC_lEEEaSJ_NS4_8TiledMMAINS4_8MMA_AtomIJNS4_4SM904GMMA27MMA_64x128x32_S32S8S8_SS_TNEEEENS4_6LayoutISD_NS5_IJSC_NSA_ILi0EEESR_EEEEENS5_IJNS4_10UnderscoreESU_SU_EEEEENS4_13SM90_TMA_LOADENS4_14ComposedLayoutINS4_7SwizzleILi1ELi4ELi3EEENS4_18smem_ptr_flag_bitsILi8EEENSQ_INS5_IJNSA_ILi8EEESH_EEENS5_IJSH_SC_EEEEEEEvNS4_8identityENS4_23SM90_TMA_LOAD_MULTICASTES17_vS18_EENS_8epilogue10collective6detail29Sm90TmaWarpSpecializedAdapterINS1C_15DefaultEpilogueIaSJ_SJ_NS1B_6thread17LinearCombinationIaLi1EiiLNS1G_9ScaleType4KindE0ELNS_15FloatRoundStyleE2EaEENS1_15EpilogueDefaultEEEEEvvEEEEvNT_6ParamsE --------------------------
	.section	.text._ZN7cutlass13device_kernelINS_4gemm6kernel13GemmUniversalIN4cute5tupleIJiiiiEEENS1_10collective13CollectiveMmaINS1_34MainloopSm90TmaGmmaWarpSpecializedILi5ENS5_IJNS4_1CILi2EEENSA_ILi1EEESC_EEENS1_35KernelTmaWarpSpecializedCooperativeEEENS5_IJNSA_ILi128EEESG_NSA_ILi32EEEEEEaNS5_IJlSC_lEEEaSJ_NS4_8TiledMMAINS4_8MMA_AtomIJNS4_4SM904GMMA27MMA_64x128x32_S32S8S8_SS_TNEEEENS4_6LayoutISD_NS5_IJSC_NSA_ILi0EEESR_EEEEENS5_IJNS4_10UnderscoreESU_SU_EEEEENS4_13SM90_TMA_LOADENS4_14ComposedLayoutINS4_7SwizzleILi1ELi4ELi3EEENS4_18smem_ptr_flag_bitsILi8EEENSQ_INS5_IJNSA_ILi8EEESH_EEENS5_IJSH_SC_EEEEEEEvNS4_8identityENS4_23SM90_TMA_LOAD_MULTICASTES17_vS18_EENS_8epilogue10collective6detail29Sm90TmaWarpSpecializedAdapterINS1C_15DefaultEpilogueIaSJ_SJ_NS1B_6thread17LinearCombinationIaLi1EiiLNS1G_9ScaleType4KindE0ELNS_15FloatRoundStyleE2EaEENS1_15EpilogueDefaultEEEEEvvEEEEvNT_6ParamsE,"ax",@progbits
	.align	128
.text._ZN7cutlass13device_kernelINS_4gemm6kernel13GemmUniversalIN4cute5tupleIJiiiiEEENS1_10collective13CollectiveMmaINS1_34MainloopSm90TmaGmmaWarpSpecializedILi5ENS5_IJNS4_1CILi2EEENSA_ILi1EEESC_EEENS1_35KernelTmaWarpSpecializedCooperativeEEENS5_IJNSA_ILi128EEESG_NSA_ILi32EEEEEEaNS5_IJlSC_lEEEaSJ_NS4_8TiledMMAINS4_8MMA_AtomIJNS4_4SM904GMMA27MMA_64x128x32_S32S8S8_SS_TNEEEENS4_6LayoutISD_NS5_IJSC_NSA_ILi0EEESR_EEEEENS5_IJNS4_10UnderscoreESU_SU_EEEEENS4_13SM90_TMA_LOADENS4_14ComposedLayoutINS4_7SwizzleILi1ELi4ELi3EEENS4_18smem_ptr_flag_bitsILi8EEENSQ_INS5_IJNSA_ILi8EEESH_EEENS5_IJSH_SC_EEEEEEEvNS4_8identityENS4_23SM90_TMA_LOAD_MULTICASTES17_vS18_EENS_8epilogue10collective6detail29Sm90TmaWarpSpecializedAdapterINS1C_15DefaultEpilogueIaSJ_SJ_NS1B_6thread17LinearCombinationIaLi1EiiLNS1G_9ScaleType4KindE0ELNS_15FloatRoundStyleE2EaEENS1_15EpilogueDefaultEEEEEvvEEEEvNT_6ParamsE:
        .type           _ZN7cutlass13device_kernelINS_4gemm6kernel13GemmUniversalIN4cute5tupleIJiiiiEEENS1_10collective13CollectiveMmaINS1_34MainloopSm90TmaGmmaWarpSpecializedILi5ENS5_IJNS4_1CILi2EEENSA_ILi1EEESC_EEENS1_35KernelTmaWarpSpecializedCooperativeEEENS5_IJNSA_ILi128EEESG_NSA_ILi32EEEEEEaNS5_IJlSC_lEEEaSJ_NS4_8TiledMMAINS4_8MMA_AtomIJNS4_4SM904GMMA27MMA_64x128x32_S32S8S8_SS_TNEEEENS4_6LayoutISD_NS5_IJSC_NSA_ILi0EEESR_EEEEENS5_IJNS4_10UnderscoreESU_SU_EEEEENS4_13SM90_TMA_LOADENS4_14ComposedLayoutINS4_7SwizzleILi1ELi4ELi3EEENS4_18smem_ptr_flag_bitsILi8EEENSQ_INS5_IJNSA_ILi8EEESH_EEENS5_IJSH_SC_EEEEEEEvNS4_8identityENS4_23SM90_TMA_LOAD_MULTICASTES17_vS18_EENS_8epilogue10collective6detail29Sm90TmaWarpSpecializedAdapterINS1C_15DefaultEpilogueIaSJ_SJ_NS1B_6thread17LinearCombinationIaLi1EiiLNS1G_9ScaleType4KindE0ELNS_15FloatRoundStyleE2EaEENS1_15EpilogueDefaultEEEEEvvEEEEvNT_6ParamsE,@function
        .size           _ZN7cutlass13device_kernelINS_4gemm6kernel13GemmUniversalIN4cute5tupleIJiiiiEEENS1_10collective13CollectiveMmaINS1_34MainloopSm90TmaGmmaWarpSpecializedILi5ENS5_IJNS4_1CILi2EEENSA_ILi1EEESC_EEENS1_35KernelTmaWarpSpecializedCooperativeEEENS5_IJNSA_ILi128EEESG_NSA_ILi32EEEEEEaNS5_IJlSC_lEEEaSJ_NS4_8TiledMMAINS4_8MMA_AtomIJNS4_4SM904GMMA27MMA_64x128x32_S32S8S8_SS_TNEEEENS4_6LayoutISD_NS5_IJSC_NSA_ILi0EEESR_EEEEENS5_IJNS4_10UnderscoreESU_SU_EEEEENS4_13SM90_TMA_LOADENS4_14ComposedLayoutINS4_7SwizzleILi1ELi4ELi3EEENS4_18smem_ptr_flag_bitsILi8EEENSQ_INS5_IJNSA_ILi8EEESH_EEENS5_IJSH_SC_EEEEEEEvNS4_8identityENS4_23SM90_TMA_LOAD_MULTICASTES17_vS18_EENS_8epilogue10collective6detail29Sm90TmaWarpSpecializedAdapterINS1C_15DefaultEpilogueIaSJ_SJ_NS1B_6thread17LinearCombinationIaLi1EiiLNS1G_9ScaleType4KindE0ELNS_15FloatRoundStyleE2EaEENS1_15EpilogueDefaultEEEEEvvEEEEvNT_6ParamsE,(.L_x_203 - _ZN7cutlass13device_kernelINS_4gemm6kernel13GemmUniversalIN4cute5tupleIJiiiiEEENS1_10collective13CollectiveMmaINS1_34MainloopSm90TmaGmmaWarpSpecializedILi5ENS5_IJNS4_1CILi2EEENSA_ILi1EEESC_EEENS1_35KernelTmaWarpSpecializedCooperativeEEENS5_IJNSA_ILi128EEESG_NSA_ILi32EEEEEEaNS5_IJlSC_lEEEaSJ_NS4_8TiledMMAINS4_8MMA_AtomIJNS4_4SM904GMMA27MMA_64x128x32_S32S8S8_SS_TNEEEENS4_6LayoutISD_NS5_IJSC_NSA_ILi0EEESR_EEEEENS5_IJNS4_10UnderscoreESU_SU_EEEEENS4_13SM90_TMA_LOADENS4_14ComposedLayoutINS4_7SwizzleILi1ELi4ELi3EEENS4_18smem_ptr_flag_bitsILi8EEENSQ_INS5_IJNSA_ILi8EEESH_EEENS5_IJSH_SC_EEEEEEEvNS4_8identityENS4_23SM90_TMA_LOAD_MULTICASTES17_vS18_EENS_8epilogue10collective6detail29Sm90TmaWarpSpecializedAdapterINS1C_15DefaultEpilogueIaSJ_SJ_NS1B_6thread17LinearCombinationIaLi1EiiLNS1G_9ScaleType4KindE0ELNS_15FloatRoundStyleE2EaEENS1_15EpilogueDefaultEEEEEvvEEEEvNT_6ParamsE)
        .other          _ZN7cutlass13device_kernelINS_4gemm6kernel13GemmUniversalIN4cute5tupleIJiiiiEEENS1_10collective13CollectiveMmaINS1_34MainloopSm90TmaGmmaWarpSpecializedILi5ENS5_IJNS4_1CILi2EEENSA_ILi1EEESC_EEENS1_35KernelTmaWarpSpecializedCooperativeEEENS5_IJNSA_ILi128EEESG_NSA_ILi32EEEEEEaNS5_IJlSC_lEEEaSJ_NS4_8TiledMMAINS4_8MMA_AtomIJNS4_4SM904GMMA27MMA_64x128x32_S32S8S8_SS_TNEEEENS4_6LayoutISD_NS5_IJSC_NSA_ILi0EEESR_EEEEENS5_IJNS4_10UnderscoreESU_SU_EEEEENS4_13SM90_TMA_LOADENS4_14ComposedLayoutINS4_7SwizzleILi1ELi4ELi3EEENS4_18smem_ptr_flag_bitsILi8EEENSQ_INS5_IJNSA_ILi8EEESH_EEENS5_IJSH_SC_EEEEEEEvNS4_8identityENS4_23SM90_TMA_LOAD_MULTICASTES17_vS18_EENS_8epilogue10collective6detail29Sm90TmaWarpSpecializedAdapterINS1C_15DefaultEpilogueIaSJ_SJ_NS1B_6thread17LinearCombinationIaLi1EiiLNS1G_9ScaleType4KindE0ELNS_15FloatRoundStyleE2EaEENS1_15EpilogueDefaultEEEEEvvEEEEvNT_6ParamsE,@"STO_CUDA_ENTRY STV_DEFAULT"
_ZN7cutlass13device_kernelINS_4gemm6kernel13GemmUniversalIN4cute5tupleIJiiiiEEENS1_10collective13CollectiveMmaINS1_34MainloopSm90TmaGmmaWarpSpecializedILi5ENS5_IJNS4_1CILi2EEENSA_ILi1EEESC_EEENS1_35KernelTmaWarpSpecializedCooperativeEEENS5_IJNSA_ILi128EEESG_NSA_ILi32EEEEEEaNS5_IJlSC_lEEEaSJ_NS4_8TiledMMAINS4_8MMA_AtomIJNS4_4SM904GMMA27MMA_64x128x32_S32S8S8_SS_TNEEEENS4_6LayoutISD_NS5_IJSC_NSA_ILi0EEESR_EEEEENS5_IJNS4_10UnderscoreESU_SU_EEEEENS4_13SM90_TMA_LOADENS4_14ComposedLayoutINS4_7SwizzleILi1ELi4ELi3EEENS4_18smem_ptr_flag_bitsILi8EEENSQ_INS5_IJNSA_ILi8EEESH_EEENS5_IJSH_SC_EEEEEEEvNS4_8identityENS4_23SM90_TMA_LOAD_MULTICASTES17_vS18_EENS_8epilogue10collective6detail29Sm90TmaWarpSpecializedAdapterINS1C_15DefaultEpilogueIaSJ_SJ_NS1B_6thread17LinearCombinationIaLi1EiiLNS1G_9ScaleType4KindE0ELNS_15FloatRoundStyleE2EaEENS1_15EpilogueDefaultEEEEEvvEEEEvNT_6ParamsE:
[----:B------:R-:W0:Y:S01]  /*0000*/  LDC R1, c[0x0][0x28] ;  /* 0x00000a00ff017b82 */ /* 0x000e220000000800 */
[----:B------:R-:W1:Y:S01]  /*0010*/  S2R R94, SR_TID.X ;  /* 0x00000000005e7919 */ /* 0x000e620000002100 */
[----:B------:R-:W-:Y:S01]  /*0020*/  ELECT P0, URZ, PT ;  /* 0x00000000003f782f */ /* 0x000fe20003800000 */
[----:B------:R-:W-:Y:S01]  /*0030*/  BSSY B0, `(.L_x_0) ;  /* 0x000000f000007945 */ /* 0x000fe20003800000 */
[--C-:B-1----:R-:W-:Y:S02]  /*0040*/  SHF.R.U32.HI R0, RZ, 0x5, R94.reuse ;  /* 0x00000005ff007819 */ /* 0x102fe4000001165e */
[----:B------:R-:W-:-:S03]  /*0050*/  SHF.R.U32.HI R7, RZ, 0x7, R94 ;  /* 0x00000007ff077819 */ /* 0x000fc6000001165e */
[----:B------:R-:W1:Y:S04]  /*0060*/  SHFL.IDX PT, R3, R0, RZ, 0x1f ;  /* 0x00001fff00037589 */ /* 0x000e6800000e0000 */
[----:B------:R2:W3:Y:S01]  /*0070*/  SHFL.IDX PT, R2, R7, RZ, 0x1f ;  /* 0x00001fff07027589 */ /* 0x0004e200000e0000 */
[----:B-1----:R-:W-:-:S13]  /*0080*/  ISETP.NE.OR P0, PT, R3, RZ, !P0 ;  /* 0x000000ff0300720c */ /* 0x002fda0004705670 */
[----:B0-23--:R-:W-:Y:S05]  /*0090*/  @P0 BRA `(.L_x_1) ;  /* 0x0000000000200947 */ /* 0x00dfea0003800000 */
[----:B------:R-:W-:Y:S02]  /*00a0*/  ULDC.64 UR4, c[0x0][0x198] ;  /* 0x0000660000047ab9 */ /* 0x000fe40000000a00 */
[----:B------:R-:W-:Y:S02]  /*00b0*/  UIADD3 UR6, UP0, UR4, 0xf0, URZ ;  /* 0x000000f004067890 */ /* 0x000fe4000ff1e03f */
[----:B------:R-:W-:Y:S02]  /*00c0*/  UIADD3 UR4, UP1, UR4, 0x1f0, URZ ;  /* 0x000001f004047890 */ /* 0x000fe4000ff3e03f */
[----:B------:R-:W-:Y:S02]  /*00d0*/  UIADD3.X UR7, URZ, UR5, URZ, UP0, !UPT ;  /* 0x000000053f077290 */ /* 0x000fe400087fe43f */
[----:B------:R-:W-:-:S07]  /*00e0*/  UIADD3.X UR5, URZ, UR5, URZ, UP1, !UPT ;  /* 0x000000053f057290 */ /* 0x000fce0008ffe43f */
[----:B------:R0:W-:Y:S02]  /*00f0*/  UTMACCTL.PF [UR6] ;  /* 0x00000000060079b9 */ /* 0x0001e40008040000 */
[----:B------:R0:W-:Y:S02]  /*0100*/  UTMACCTL.PF [UR4] ;  /* 0x00000000040079b9 */ /* 0x0001e40008040000 */
[----:B0-----:R-:W-:Y:S01]  /*0110*/  NOP ;  /* 0x0000000000007918 */ /* 0x001fe20000000000 */
.L_x_1:
[----:B------:R-:W-:Y:S05]  /*0120*/  BSYNC B0 ;  /* 0x0000000000007941 */ /* 0x000fea0003800000 */
.L_x_0:
[----:B------:R-:W0:Y:S02]  /*0130*/  SHFL.IDX PT, R5, R0, RZ, 0x1f ;  /* 0x00001fff00057589 */ /* 0x000e2400000e0000 */
[----:B0-----:R-:W-:-:S13]  /*0140*/  ISETP.NE.AND P0, PT, R5, RZ, PT ;  /* 0x000000ff0500720c */ /* 0x001fda0003f05270 */
[----:B------:R-:W-:Y:S05]  /*0150*/  @P0 BRA `(.L_x_2) ;  /* 0x0000000000600947 */ /* 0x000fea0003800000 */
[----:B------:R-:W0:Y:S01]  /*0160*/  S2UR UR8, SR_CgaCtaId ;  /* 0x00000000000879c3 */ /* 0x000e220000008800 */
[----:B------:R-:W-:Y:S01]  /*0170*/  UMOV UR4, 0x400 ;  /* 0x0000040000047882 */ /* 0x000fe20000000000 */
[----:B------:R-:W-:Y:S01]  /*0180*/  UMOV UR5, 0x1 ;  /* 0x0000000100057882 */ /* 0x000fe20000000000 */
[----:B------:R-:W-:Y:S01]  /*0190*/  UMOV UR6, 0x4 ;  /* 0x0000000400067882 */ /* 0x000fe20000000000 */
[----:B------:R-:W-:Y:S01]  /*01a0*/  ELECT P0, URZ, PT ;  /* 0x00000000003f782f */ /* 0x000fe20003800000 */
[----:B------:R-:W-:-:S04]  /*01b0*/  UIADD3 UR6, -UR6, 0x100000, URZ ;  /* 0x0010000006067890 */ /* 0x000fc8000fffe13f */
[----:B------:R-:W-:Y:S02]  /*01c0*/  USHF.L.U32 UR7, UR6, 0xb, URZ ;  /* 0x0000000b06077899 */ /* 0x000fe4000800063f */
[----:B------:R-:W-:Y:S02]  /*01d0*/  USHF.L.U32 UR6, UR6, 0x1, URZ ;  /* 0x0000000106067899 */ /* 0x000fe4000800063f */
[----:B0-----:R-:W-:Y:S02]  /*01e0*/  ULEA UR8, UR8, UR4, 0x18 ;  /* 0x0000000408087291 */ /* 0x001fe4000f8ec03f */
[----:B------:R-:W-:-:S04]  /*01f0*/  UIADD3 UR4, -UR5, 0x100000, URZ ;  /* 0x0010000005047890 */ /* 0x000fc8000fffe13f */
[----:B------:R-:W-:Y:S02]  /*0200*/  USHF.L.U32 UR5, UR4, 0xb, URZ ;  /* 0x0000000b04057899 */ /* 0x000fe4000800063f */
[----:B------:R-:W-:Y:S01]  /*0210*/  USHF.L.U32 UR4, UR4, 0x1, URZ ;  /* 0x0000000104047899 */ /* 0x000fe2000800063f */
[----:B------:R-:W0:Y:S11]  /*0220*/  FENCE.VIEW.ASYNC.S ;  /* 0x00000000000073c6 */ /* 0x000e360000000000 */
[----:B0-----:R0:W1:Y:S01]  /*0230*/  SYNCS.EXCH.64 URZ, [UR8], UR4 ;  /* 0x00000004083f75b2 */ /* 0x0010620008000100 */
[----:B------:R0:W2:Y:S01]  /*0240*/  SYNCS.EXCH.64 URZ, [UR8+0x28], UR6 ;  /* 0x00002806083f75b2 */ /* 0x0000a20008000100 */
[----:B------:R0:W3:Y:S01]  /*0250*/  SYNCS.EXCH.64 URZ, [UR8+0x8], UR4 ;  /* 0x00000804083f75b2 */ /* 0x0000e20008000100 */
[----:B------:R0:W4:Y:S01]  /*0260*/  SYNCS.EXCH.64 URZ, [UR8+0x30], UR6 ;  /* 0x00003006083f75b2 */ /* 0x0001220008000100 */
[----:B------:R0:W0:Y:S01]  /*0270*/  SYNCS.EXCH.64 URZ, [UR8+0x10], UR4 ;  /* 0x00001004083f75b2 */ /* 0x0000220008000100 */
[----:B------:R0:W0:Y:S01]  /*0280*/  SYNCS.EXCH.64 URZ, [UR8+0x38], UR6 ;  /* 0x00003806083f75b2 */ /* 0x0000220008000100 */
[----:B------:R0:W0:Y:S01]  /*0290*/  SYNCS.EXCH.64 URZ, [UR8+0x18], UR4 ;  /* 0x00001804083f75b2 */ /* 0x0000220008000100 */
[----:B------:R0:W0:Y:S01]  /*02a0*/  SYNCS.EXCH.64 URZ, [UR8+0x40], UR6 ;  /* 0x00004006083f75b2 */ /* 0x0000220008000100 */
[----:B------:R0:W0:Y:S01]  /*02b0*/  SYNCS.EXCH.64 URZ, [UR8+0x20], UR4 ;  /* 0x00002004083f75b2 */ /* 0x0000220008000100 */
[----:B------:R0:W0:Y:S01]  /*02c0*/  SYNCS.EXCH.64 URZ, [UR8+0x48], UR6 ;  /* 0x00004806083f75b2 */ /* 0x0000220008000100 */
[----:B------:R-:W-:Y:S01]  /*02d0*/  NOP ;  /* 0x0000000000007918 */ /* 0x000fe20000000000 */
.L_x_2:
[----:B------:R-:W-:Y:S01]  /*02e0*/  SHF.R.S32.HI R9, RZ, 0x1f, R94 ;  /* 0x0000001fff097819 */ /* 0x000fe2000001145e */
[----:B------:R-:W5:Y:S01]  /*02f0*/  SHFL.IDX PT, R0, R0, RZ, 0x1f ;  /* 0x00001fff00007589 */ /* 0x000f6200000e0000 */
[----:B0-----:R-:W0:Y:S01]  /*0300*/  S2UR UR8, SR_CTAID.X ;  /* 0x00000000000879c3 */ /* 0x001e220000002500 */
[----:B------:R-:W-:Y:S02]  /*0310*/  ELECT P0, URZ, PT ;  /* 0x00000000003f782f */ /* 0x000fe40003800000 */
[----:B------:R-:W-:Y:S01]  /*0320*/  LEA.HI R9, R9, R94, RZ, 0x7 ;  /* 0x0000005e09097211 */ /* 0x000fe200078f38ff */
[----:B------:R-:W1:Y:S01]  /*0330*/  S2R R4, SR_CTAID.Y ;  /* 0x0000000000047919 */ /* 0x000e620000002600 */
[----:B------:R-:W-:Y:S01]  /*0340*/  SHF.R.S32.HI R6, RZ, 0x1f, R5 ;  /* 0x0000001fff067819 */ /* 0x000fe20000011405 */
[----:B------:R-:W-:Y:S01]  /*0350*/  ULDC UR4, c[0x0][0x150] ;  /* 0x0000540000047ab9 */ /* 0x000fe20000000800 */
[----:B------:R-:W-:Y:S01]  /*0360*/  LOP3.LUT R9, R9, 0xffffff80, RZ, 0xc0, !PT ;  /* 0xffffff8009097812 */ /* 0x000fe200078ec0ff */
[----:B------:R-:W-:Y:S01]  /*0370*/  NOP ;  /* 0x0000000000007918 */ /* 0x000fe20000000000 */
[----:B------:R-:W-:Y:S01]  /*0380*/  LEA.HI R6, R6, R5, RZ, 0x2 ;  /* 0x0000000506067211 */ /* 0x000fe200078f10ff */
[----:B------:R-:W2:Y:S01]  /*0390*/  LDC R11, c[0x0][0x144] ;  /* 0x00005100ff0b7b82 */ /* 0x000ea20000000800 */
[----:B------:R-:W-:Y:S01]  /*03a0*/  NOP ;  /* 0x0000000000007918 */ /* 0x000fe20000000000 */
[----:B------:R-:W-:Y:S01]  /*03b0*/  IMAD.IADD R8, R94, 0x1, -R9 ;  /* 0x000000015e087824 */ /* 0x000fe200078e0a09 */
[----:B------:R-:W-:Y:S01]  /*03c0*/  LOP3.LUT R6, R6, 0x3ffffffc, RZ, 0xc0, !PT ;  /* 0x3ffffffc06067812 */ /* 0x000fe200078ec0ff */
[----:B------:R-:W-:Y:S01]  /*03d0*/  IMAD.MOV.U32 R22, RZ, RZ, 0x1 ;  /* 0x00000001ff167424 */ /* 0x000fe200078e00ff */
[----:B------:R-:W-:-:S02]  /*03e0*/  ISETP.NE.AND P3, PT, R2, RZ, PT ;  /* 0x000000ff0200720c */ /* 0x000fc40003f65270 */
[----:B------:R-:W-:Y:S01]  /*03f0*/  SHF.R.S32.HI R9, RZ, 0x1f, R8 ;  /* 0x0000001fff097819 */ /* 0x000fe20000011408 */
[----:B------:R-:W-:Y:S01]  /*0400*/  IMAD.IADD R6, R5, 0x1, -R6 ;  /* 0x0000000105067824 */ /* 0x000fe200078e0a06 */
[----:B------:R-:W3:Y:S02]  /*0410*/  LDC R13, c[0x0][0x140] ;  /* 0x00005000ff0d7b82 */ /* 0x000ee40000000800 */
[----:B------:R-:W-:Y:S02]  /*0420*/  LEA.HI R9, R9, R8, RZ, 0x3 ;  /* 0x0000000809097211 */ /* 0x000fe400078f18ff */
[----:B-----5:R-:W-:Y:S02]  /*0430*/  ISETP.NE.OR P0, PT, R0, RZ, !P0 ;  /* 0x000000ff0000720c */ /* 0x020fe40004705670 */
[----:B------:R-:W-:Y:S02]  /*0440*/  SHF.R.S32.HI R0, RZ, 0x3, R9 ;  /* 0x00000003ff007819 */ /* 0x000fe40000011409 */
[----:B0-----:R-:W-:-:S02]  /*0450*/  I2FP.F32.U32 R10, UR8 ;  /* 0x00000008000a7c45 */ /* 0x001fc40008201000 */
[----:B------:R-:W-:-:S03]  /*0460*/  SHF.R.S32.HI R9, RZ, 0x1f, R9 ;  /* 0x0000001fff097819 */ /* 0x000fc60000011409 */
[----:B------:R-:W-:Y:S01]  /*0470*/  FMUL R10, R10, UR4 ;  /* 0x000000040a0a7c20 */ /* 0x000fe20008400000 */
[----:B------:R-:W-:Y:S01]  /*0480*/  LEA.HI R9, R9, R0, RZ, 0x2 ;  /* 0x0000000009097211 */ /* 0x000fe200078f10ff */
[----:B------:R-:W-:Y:S01]  /*0490*/  ULDC UR4, c[0x0][0x154] ;  /* 0x0000550000047ab9 */ /* 0x000fe20000000800 */
[----:B-1----:R-:W-:Y:S01]  /*04a0*/  I2FP.F32.U32 R12, R4 ;  /* 0x00000004000c7245 */ /* 0x002fe20000201000 */
[----:B------:R-:W-:Y:S01]  /*04b0*/  VOTEU.ALL UP0, P0 ;  /* 0x00000000003f7886 */ /* 0x000fe20000000000 */
[----:B------:R-:W-:Y:S01]  /*04c0*/  LOP3.LUT R9, R9, 0xfffffffc, RZ, 0xc0, !PT ;  /* 0xfffffffc09097812 */ /* 0x000fe200078ec0ff */
[----:B------:R-:W0:Y:S01]  /*04d0*/  F2I.U32.TRUNC.NTZ R10, R10 ;  /* 0x0000000a000a7305 */ /* 0x000e22000020f000 */
[----:B------:R-:W-:Y:S01]  /*04e0*/  VOTEU.ALL UP1, P0 ;  /* 0x00000000003f7886 */ /* 0x000fe20000020000 */
[----:B------:R-:W-:Y:S01]  /*04f0*/  FMUL R12, R12, UR4 ;  /* 0x000000040c0c7c20 */ /* 0x000fe20008400000 */
[----:B------:R-:W1:Y:S01]  /*0500*/  @!UP0 S2UR UR7, SR_CgaCtaId ;  /* 0x00000000000789c3 */ /* 0x000e620000008800 */
[----:B------:R-:W-:Y:S01]  /*0510*/  IMAD.IADD R9, R0, 0x1, -R9 ;  /* 0x0000000100097824 */ /* 0x000fe200078e0a09 */
[----:B------:R-:W-:Y:S01]  /*0520*/  SHF.R.S32.HI R0, RZ, 0x1f, R3 ;  /* 0x0000001fff007819 */ /* 0x000fe20000011403 */
[----:B------:R-:W-:Y:S01]  /*0530*/  UMOV UR4, 0x20 ;  /* 0x0000002000047882 */ /* 0x000fe20000000000 */
[----:B------:R-:W-:Y:S01]  /*0540*/  @!UP0 UMOV UR6, 0x400 ;  /* 0x0000040000068882 */ /* 0x000fe20000000000 */
[----:B------:R-:W-:Y:S01]  /*0550*/  IMAD R19, R6, 0x4, R9 ;  /* 0x0000000406137824 */ /* 0x000fe200078e0209 */
[----:B------:R-:W5:Y:S01]  /*0560*/  F2I.U32.TRUNC.NTZ R12, R12 ;  /* 0x0000000c000c7305 */ /* 0x000f62000020f000 */
[----:B------:R-:W-:Y:S01]  /*0570*/  LEA.HI R0, R0, R3, RZ, 0x2 ;  /* 0x0000000300007211 */ /* 0x000fe200078f10ff */
[----:B------:R-:W4:Y:S01]  /*0580*/  LDC R9, c[0x0][0x148] ;  /* 0x00005200ff097b82 */ /* 0x000f220000000800 */
[----:B------:R-:W-:-:S04]  /*0590*/  @!UP0 UIADD3 UR4, -UR4, 0x100000, URZ ;  /* 0x0010000004048890 */ /* 0x000fc8000fffe13f */
[----:B------:R-:W-:Y:S02]  /*05a0*/  @!UP0 USHF.L.U32 UR5, UR4, 0xb, URZ ;  /* 0x0000000b04058899 */ /* 0x000fe4000800063f */
[----:B------:R-:W-:Y:S01]  /*05b0*/  @!UP0 USHF.L.U32 UR4, UR4, 0x1, URZ ;  /* 0x0000000104048899 */ /* 0x000fe2000800063f */
[----:B------:R-:W-:Y:S01]  /*05c0*/  LEA.HI R6, R19, R19, RZ, 0x1 ;  /* 0x0000001313067211 */ /* 0x000fe200078f08ff */
[----:B0-----:R-:W-:Y:S01]  /*05d0*/  IMAD.MOV R14, RZ, RZ, -R10 ;  /* 0x000000ffff0e7224 */ /* 0x001fe200078e0a0a */
[----:B------:R-:W-:Y:S02]  /*05e0*/  LOP3.LUT R0, R0, 0xfffffffc, RZ, 0xc0, !PT ;  /* 0xfffffffc00007812 */ /* 0x000fe400078ec0ff */
[----:B------:R-:W-:Y:S01]  /*05f0*/  LOP3.LUT R10, R6, 0xfffffffe, RZ, 0xc0, !PT ;  /* 0xfffffffe060a7812 */ /* 0x000fe200078ec0ff */
[----:B--2---:R-:W-:Y:S01]  /*0600*/  IMAD R6, R11, R14, UR8 ;  /* 0x000000080b067e24 */ /* 0x004fe2000f8e020e */
[----:B---3--:R-:W-:Y:S01]  /*0610*/  ISETP.EQ.U32.AND P2, PT, R13, 0x1, PT ;  /* 0x000000010d00780c */ /* 0x008fe20003f42070 */
[----:B------:R-:W-:-:S02]  /*0620*/  IMAD.IADD R3, R3, 0x1, -R0 ;  /* 0x0000000103037824 */ /* 0x000fc400078e0a00 */
[C---:B------:R-:W-:Y:S02]  /*0630*/  IMAD.IADD R11, R19.reuse, 0x1, -R10 ;  /* 0x00000001130b7824 */ /* 0x040fe400078e0a0a */
[----:B------:R-:W-:Y:S01]  /*0640*/  IMAD.SHL.U32 R10, R19, 0x4, RZ ;  /* 0x00000004130a7824 */ /* 0x000fe200078e00ff */
[----:B------:R-:W-:Y:S01]  /*0650*/  ISETP.NE.AND P1, PT, R3, 0x3, PT ;  /* 0x000000030300780c */ /* 0x000fe20003f25270 */
[----:B-----5:R-:W-:Y:S01]  /*0660*/  IMAD.MOV R24, RZ, RZ, -R12 ;  /* 0x000000ffff187224 */ /* 0x020fe200078e0a0c */
[----:B------:R-:W-:Y:S01]  /*0670*/  ISETP.NE.AND P4, PT, R11, R6, PT ;  /* 0x000000060b00720c */ /* 0x000fe20003f85270 */
[----:B-1----:R-:W-:Y:S01]  /*0680*/  @!UP0 ULEA UR6, UR7, UR6, 0x18 ;  /* 0x0000000607068291 */ /* 0x002fe2000f8ec03f */
[----:B------:R-:W-:Y:S01]  /*0690*/  LOP3.LUT R19, R19, 0xc, R10, 0x78, !PT ;  /* 0x0000000c13137812 */ /* 0x000fe200078e780a */
[----:B------:R-:W-:Y:S01]  /*06a0*/  VOTEU.ALL UP0, P0 ;  /* 0x00000000003f7886 */ /* 0x000fe20000000000 */
[----:B------:R-:W-:Y:S01]  /*06b0*/  LOP3.LUT P0, RZ, R8, 0x7, RZ, 0xc0, !PT ;  /* 0x0000000708ff7812 */ /* 0x000fe2000780c0ff */
[----:B------:R-:W-:Y:S01]  /*06c0*/  VIADD R8, R2, 0xffffffff ;  /* 0xffffffff02087836 */ /* 0x000fe20000000000 */
[----:B------:R-:W-:Y:S01]  /*06d0*/  ISETP.EQ.OR P1, PT, R3, RZ, !P1 ;  /* 0x000000ff0300720c */ /* 0x000fe20004f22670 */
[----:B----4-:R-:W-:Y:S01]  /*06e0*/  IMAD R11, R9, R24, R4 ;  /* 0x00000018090b7224 */ /* 0x010fe200078e0204 */
[----:B------:R-:W-:-:S02]  /*06f0*/  ISETP.LT.U32.AND P0, PT, R19, 0x2, !P0 ;  /* 0x000000021300780c */ /* 0x000fc40004701070 */
[----:B------:R-:W-:Y:S02]  /*0700*/  ISETP.EQ.AND P1, PT, R2, RZ, P1 ;  /* 0x000000ff0200720c */ /* 0x000fe40000f22270 */
[----:B------:R-:W-:Y:S01]  /*0710*/  ISETP.GE.U32.AND P6, PT, R8, 0x2, PT ;  /* 0x000000020800780c */ /* 0x000fe20003fc6070 */
[----:B------:R-:W0:Y:S02]  /*0720*/  FENCE.VIEW.ASYNC.S ;  /* 0x00000000000073c6 */ /* 0x000e240000000000 */
[----:B0-----:R0:W1:Y:S01]  /*0730*/  @!UP0 SYNCS.EXCH.64 URZ, [UR6+0x60], UR4 ;  /* 0x00006004063f85b2 */ /* 0x0010620008000100 */
[----:B------:R-:W-:Y:S02]  /*0740*/  @P4 LEA.HI R0, R19, R19, RZ, 0x1 ;  /* 0x0000001313004211 */ /* 0x000fe400078f08ff */
[----:B------:R-:W-:Y:S02]  /*0750*/  SEL R18, RZ, 0x1, !P1 ;  /* 0x00000001ff127807 */ /* 0x000fe40004800000 */
[----:B------:R-:W-:-:S02]  /*0760*/  @P4 SHF.R.S32.HI R0, RZ, 0x1, R0 ;  /* 0x00000001ff004819 */ /* 0x000fc40000011400 */
[----:B------:R-:W-:Y:S02]  /*0770*/  SEL R18, R18, 0x2, P6 ;  /* 0x0000000212127807 */ /* 0x000fe40003000000 */
[----:B------:R-:W-:Y:S02]  /*0780*/  @P4 ISETP.NE.AND P5, PT, R0, R11, PT ;  /* 0x0000000b0000420c */ /* 0x000fe40003fa5270 */
[----:B------:R-:W-:Y:S02]  /*0790*/  SEL R11, RZ, 0x1, !P0 ;  /* 0x00000001ff0b7807 */ /* 0x000fe40004000000 */
[----:B------:R-:W-:Y:S02]  /*07a0*/  @P4 SEL R22, RZ, 0x1, P5 ;  /* 0x00000001ff164807 */ /* 0x000fe40002800000 */
[----:B------:R-:W-:Y:S01]  /*07b0*/  LOP3.LUT R0, R94, 0x7f, RZ, 0xc0, !PT ;  /* 0x0000007f5e007812 */ /* 0x000fe200078ec0ff */
[----:B------:R0:W2:Y:S01]  /*07c0*/  @!UP1 SYNCS.EXCH.64 URZ, [UR6+0x68], UR4 ;  /* 0x00006804063f95b2 */ /* 0x0000a20008000100 */
[----:B------:R-:W-:Y:S01]  /*07d0*/  LOP3.LUT R22, R22, R11, RZ, 0xc0, !PT ;  /* 0x0000000b16167212 */ /* 0x000fe200078ec0ff */
[----:B------:R-:W-:Y:S01]  /*07e0*/  NOP ;  /* 0x0000000000007918 */ /* 0x000fe20000000000 */
[----:B------:R-:W-:Y:S05]  /*07f0*/  @!P2 BRA `(.L_x_3) ;  /* 0x000000000008a947 */ /* 0x000fea0003800000 */
[----:B-12---:R-:W-:Y:S01]  /*0800*/  UCGABAR_ARV ;  /* 0x00000000000079c7 */ /* 0x006fe20008000000 */
[----:B------:R-:W-:Y:S05]  /*0810*/  BRA `(.L_x_4) ;  /* 0x0000000000047947 */ /* 0x000fea0003800000 */
.L_x_3:
[----:B-12---:R-:W-:Y:S01]  /*0820*/  NOP ;  /* 0x0000000000007918 */ /* 0x006fe20000000000 */
.L_x_4:
[----:B------:R-:W1:Y:S01]  /*0830*/  LDC R2, c[0x0][0x65c] ;  /* 0x00019700ff027b82 */ /* 0x000e620000000800 */
[----:B------:R-:W-:Y:S02]  /*0840*/  IMAD.U32 R10, RZ, RZ, UR8 ;  /* 0x00000008ff0a7e24 */ /* 0x000fe4000f8e00ff */
[----:B------:R-:W-:Y:S01]  /*0850*/  IMAD.MOV.U32 R11, RZ, RZ, RZ ;  /* 0x000000ffff0b7224 */ /* 0x000fe200078e00ff */
[----:B-1----:R-:W-:-:S04]  /*0860*/  ISETP.NE.AND P1, PT, R2, 0x1, PT ;  /* 0x000000010200780c */ /* 0x002fc80003f25270 */
[----:B------:R-:W-:-:S09]  /*0870*/  P2R R5, PR, RZ, 0x2 ;  /* 0x00000002ff057803 */ /* 0x000fd20000000000 */
[----:B------:R-:W1:Y:S01]  /*0880*/  @P1 LDC R17, c[0x0][0x10] ;  /* 0x00000400ff111b82 */ /* 0x000e620000000800 */
[----:B------:R-:W-:Y:S02]  /*0890*/  @P1 IMAD.MOV.U32 R5, RZ, RZ, RZ ;  /* 0x000000ffff051224 */ /* 0x000fe400078e00ff */
[----:B------:R-:W-:-:S05]  /*08a0*/  @P1 IMAD.MOV.U32 R15, RZ, RZ, RZ ;  /* 0x000000ffff0f1224 */ /* 0x000fca00078e00ff */
[----:B------:R-:W2:Y:S01]  /*08b0*/  @!P1 LDC R13, c[0x0][0xc] ;  /* 0x00000300ff0d9b82 */ /* 0x000ea20000000800 */
[----:B0-----:R-:W-:Y:S01]  /*08c0*/  ULDC UR4, c[0x0][0xc] ;  /* 0x0000030000047ab9 */ /* 0x001fe20000000800 */
[----:B------:R-:W-:Y:S01]  /*08d0*/  ULDC UR5, c[0x0][0x10] ;  /* 0x0000040000057ab9 */ /* 0x000fe20000000800 */
[----:B------:R-:W-:Y:S01]  /*08e0*/  ULDC UR6, c[0x0][0x14] ;  /* 0x0000050000067ab9 */ /* 0x000fe20000000800 */
[----:B------:R-:W-:-:S04]  /*08f0*/  UIMAD.WIDE.U32 UR4, UR4, UR5, URZ ;  /* 0x00000005040472a5 */ /* 0x000fc8000f8e003f */
[----:B------:R-:W-:Y:S02]  /*0900*/  UIMAD.WIDE.U32 UR36, UR4, UR6, URZ ;  /* 0x00000006042472a5 */ /* 0x000fe4000f8e003f */
[----:B------:R-:W-:-:S04]  /*0910*/  UIMAD UR42, UR5, UR6, URZ ;  /* 0x00000006052a72a4 */ /* 0x000fc8000f8e023f */
[----:B------:R-:W-:Y:S01]  /*0920*/  UIADD3 UR42, UR37, UR42, URZ ;  /* 0x0000002a252a7290 */ /* 0x000fe2000fffe03f */
[----:B-1----:R-:W-:-:S04]  /*0930*/  @P1 IMAD.WIDE.U32 R16, R17, UR8, R4 ;  /* 0x0000000811101c25 */ /* 0x002fc8000f8e0004 */
[----:B------:R-:W-:Y:S02]  /*0940*/  @P1 IMAD.IADD R17, R17, 0x1, R15 ;  /* 0x0000000111111824 */ /* 0x000fe400078e020f */
[----:B--2---:R-:W-:-:S04]  /*0950*/  @!P1 IMAD.WIDE.U32 R10, R4, R13, R10 ;  /* 0x0000000d040a9225 */ /* 0x004fc800078e000a */
[----:B------:R-:W-:Y:S02]  /*0960*/  @!P1 IMAD.MOV.U32 R16, RZ, RZ, R10 ;  /* 0x000000ffff109224 */ /* 0x000fe400078e000a */
[----:B------:R-:W-:Y:S01]  /*0970*/  @!P1 IMAD.MOV.U32 R17, RZ, RZ, R11 ;  /* 0x000000ffff119224 */ /* 0x000fe200078e000b */
[----:B------:R-:W-:Y:S06]  /*0980*/  @!P2 BRA `(.L_x_5) ;  /* 0x00000000000ca947 */ /* 0x000fec0003800000 */
[----:B------:R-:W-:Y:S01]  /*0990*/  UCGABAR_WAIT ;  /* 0x0000000000007dc7 */ /* 0x000fe20008000000 */
[----:B------:R-:W-:Y:S01]  /*09a0*/  CCTL.IVALL ;  /* 0x00000000ff00798f */ /* 0x000fe20002000000 */
[----:B------:R-:W-:Y:S05]  /*09b0*/  BRA `(.L_x_6) ;  /* 0x0000000000047947 */ /* 0x000fea0003800000 */
.L_x_5:
[----:B------:R-:W-:Y:S06]  /*09c0*/  BAR.SYNC.DEFER_BLOCKING 0x0 ;  /* 0x0000000000007b1d */ /* 0x000fec0000010000 */
.L_x_6:
[----:B------:R-:W-:Y:S05]  /*09d0*/  @!P3 BRA `(.L_x_7) ;  /* 0x0000004c0058b947 */ /* 0x000fea0003800000 */
[----:B------:R-:W-:-:S13]  /*09e0*/  ISETP.GT.U32.AND P0, PT, R8, 0x1, PT ;  /* 0x000000010800780c */ /* 0x000fda0003f04070 */
[----:B------:R-:W-:Y:S05]  /*09f0*/  @P0 EXIT ;  /* 0x000000000000094d */ /* 0x000fea0003800000 */
[----:B------:R-:W-:Y:S01]  /*0a00*/  ULDC.64 UR4, c[0x0][0x650] ;  /* 0x0001940000047ab9 */ /* 0x000fe20000000a00 */
[----:B------:R-:W-:Y:S01]  /*0a10*/  PRMT R3, RZ, 0x7610, R3 ;  /* 0x00007610ff037816 */ /* 0x000fe20000000003 */
[----:B------:R-:W-:Y:S01]  /*0a20*/  IMAD.MOV.U32 R99, RZ, RZ, -0x1 ;  /* 0xffffffffff637424 */ /* 0x000fe200078e00ff */
[----:B------:R-:W-:Y:S01]  /*0a30*/  ISETP.GE.U32.AND P0, PT, R16, UR4, PT ;  /* 0x0000000410007c0c */ /* 0x000fe2000bf06070 */
[----:B------:R-:W-:Y:S02]  /*0a40*/  IMAD.MOV.U32 R100, RZ, RZ, -0x1 ;  /* 0xffffffffff647424 */ /* 0x000fe400078e00ff */
[----:B------:R-:W-:Y:S01]  /*0a50*/  IMAD.MOV.U32 R23, RZ, RZ, -0x1 ;  /* 0xffffffffff177424 */ /* 0x000fe200078e00ff */
[----:B------:R-:W-:-:S13]  /*0a60*/  ISETP.GE.U32.AND.EX P0, PT, R17, UR5, PT, P0 ;  /* 0x0000000511007c0c */ /* 0x000fda000bf06100 */
[----:B------:R-:W-:Y:S05]  /*0a70*/  @P0 BRA `(.L_x_8) ;  /* 0x00000004002c0947 */ /* 0x000fea0003800000 */
[----:B------:R-:W0:Y:S01]  /*0a80*/  LDC.64 R26, c[0x0][0x628] ;  /* 0x00018a00ff1a7b82 */ /* 0x000e220000000a00 */
[----:B------:R-:W-:Y:S02]  /*0a90*/  IMAD.MOV.U32 R10, RZ, RZ, R16 ;  /* 0x000000ffff0a7224 */ /* 0x000fe400078e0010 */
[----:B------:R-:W-:-:S05]  /*0aa0*/  IMAD.MOV.U32 R11, RZ, RZ, R17 ;  /* 0x000000ffff0b7224 */ /* 0x000fca00078e0011 */
[----:B------:R-:W1:Y:S08]  /*0ab0*/  LDC R8, c[0x0][0x630] ;  /* 0x00018c00ff087b82 */ /* 0x000e700000000800 */
[----:B------:R-:W2:Y:S01]  /*0ac0*/  LDC.64 R28, c[0x0][0x620] ;  /* 0x00018800ff1c7b82 */ /* 0x000ea20000000a00 */
[----:B0-----:R-:W-:-:S04]  /*0ad0*/  ISETP.NE.U32.AND P0, PT, R26, RZ, PT ;  /* 0x000000ff1a00720c */ /* 0x001fc80003f05070 */
[----:B------:R-:W-:-:S13]  /*0ae0*/  ISETP.NE.AND.EX P0, PT, R27, RZ, PT, P0 ;  /* 0x000000ff1b00720c */ /* 0x000fda0003f05300 */
[----:B-12---:R-:W-:Y:S05]  /*0af0*/  @!P0 BRA `(.L_x_9) ;  /* 0x0000000000288947 */ /* 0x006fea0003800000 */
[----:B------:R-:W0:Y:S02]  /*0b00*/  LDC R3, c[0x0][0x634] ;  /* 0x00018d00ff037b82 */ /* 0x000e240000000800 */
[----:B0-----:R-:W-:-:S05]  /*0b10*/  IADD3 R3, P0, R16, R3, RZ ;  /* 0x0000000310037210 */ /* 0x001fca0007f1e0ff */
[----:B------:R-:W-:-:S04]  /*0b20*/  IMAD.X R21, RZ, RZ, R17, P0 ;  /* 0x000000ffff157224 */ /* 0x000fc800000e0611 */
[----:B------:R-:W-:-:S04]  /*0b30*/  IMAD.WIDE.U32 R10, R21, R26, RZ ;  /* 0x0000001a150a7225 */ /* 0x000fc800078e00ff */
[----:B------:R-:W-:-:S04]  /*0b40*/  IMAD.WIDE.U32 R12, P0, R3, R27, R10 ;  /* 0x0000001b030c7225 */ /* 0x000fc8000780000a */
[----:B------:R-:W-:-:S04]  /*0b50*/  IMAD.WIDE.U32 R10, R3, R26, RZ ;  /* 0x0000001a030a7225 */ /* 0x000fc800078e00ff */
[----:B------:R-:W-:Y:S01]  /*0b60*/  IMAD.X R15, RZ, RZ, RZ, P0 ;  /* 0x000000ffff0f7224 */ /* 0x000fe200000e06ff */
[----:B------:R-:W-:Y:S01]  /*0b70*/  IADD3 RZ, P0, R11, R12, RZ ;  /* 0x0000000c0bff7210 */ /* 0x000fe20007f1e0ff */
[----:B------:R-:W-:-:S04]  /*0b80*/  IMAD.MOV.U32 R14, RZ, RZ, R13 ;  /* 0x000000ffff0e7224 */ /* 0x000fc800078e000d */
[----:B------:R-:W-:-:S08]  /*0b90*/  IMAD.WIDE.U32.X R10, R21, R27, R14, P0 ;  /* 0x0000001b150a7225 */ /* 0x000fd000000e040e */
.L_x_9:
[----:B------:R-:W0:Y:S01]  /*0ba0*/  LDC.64 R32, c[0x0][0x640] ;  /* 0x00019000ff207b82 */ /* 0x000e220000000a00 */
[--C-:B------:R-:W-:Y:S01]  /*0bb0*/  SHF.R.U64 R27, R10, R8, R11.reuse ;  /* 0x000000080a1b7219 */ /* 0x100fe2000000120b */
[----:B------:R-:W-:Y:S01]  /*0bc0*/  IMAD R31, R9, R24, R4 ;  /* 0x00000018091f7224 */ /* 0x000fe200078e0204 */
[----:B------:R-:W-:Y:S01]  /*0bd0*/  SHF.R.U32.HI R3, RZ, R8, R11 ;  /* 0x00000008ff037219 */ /* 0x000fe2000001160b */
[----:B------:R-:W-:Y:S01]  /*0be0*/  IMAD.MOV.U32 R23, RZ, RZ, 0x1 ;  /* 0x00000001ff177424 */ /* 0x000fe200078e00ff */
[----:B------:R-:W-:-:S03]  /*0bf0*/  IADD3 R5, P0, RZ, -R27, RZ ;  /* 0x8000001bff057210 */ /* 0x000fc60007f1e0ff */
[----:B------:R-:W1:Y:S02]  /*0c00*/  LDC R12, c[0x0][0x618] ;  /* 0x00018600ff0c7b82 */ /* 0x000e640000000800 */
[----:B------:R-:W-:Y:S02]  /*0c10*/  IMAD.X R3, RZ, RZ, ~R3, P0 ;  /* 0x000000ffff037224 */ /* 0x000fe400000e0e03 */
[----:B------:R-:W-:-:S04]  /*0c20*/  IMAD.WIDE.U32 R10, R5, R28, R16 ;  /* 0x0000001c050a7225 */ /* 0x000fc800078e0010 */
[----:B------:R-:W2:Y:S01]  /*0c30*/  LDC R20, c[0x0][0x608] ;  /* 0x00018200ff147b82 */ /* 0x000ea20000000800 */
[----:B------:R-:W-:Y:S02]  /*0c40*/  IMAD R8, R3, R28, RZ ;  /* 0x0000001c03087224 */ /* 0x000fe400078e02ff */
[----:B------:R-:W-:Y:S02]  /*0c50*/  IMAD.MOV.U32 R3, RZ, RZ, -0x1 ;  /* 0xffffffffff037424 */ /* 0x000fe400078e00ff */
[----:B------:R-:W-:-:S03]  /*0c60*/  IMAD R5, R5, R29, R8 ;  /* 0x0000001d05057224 */ /* 0x000fc600078e0208 */
[----:B------:R-:W3:Y:S01]  /*0c70*/  LDC R30, c[0x0][0x658] ;  /* 0x00019600ff1e7b82 */ /* 0x000ee20000000800 */
[----:B------:R-:W-:Y:S01]  /*0c80*/  IMAD.IADD R5, R11, 0x1, R5 ;  /* 0x000000010b057824 */ /* 0x000fe200078e0205 */
[----:B0-----:R-:W-:-:S04]  /*0c90*/  ISETP.NE.U32.AND P0, PT, R32, RZ, PT ;  /* 0x000000ff2000720c */ /* 0x001fc80003f05070 */
[----:B------:R-:W-:Y:S02]  /*0ca0*/  ISETP.NE.AND.EX P0, PT, R33, RZ, PT, P0 ;  /* 0x000000ff2100720c */ /* 0x000fe40003f05300 */
[----:B------:R-:W0:Y:S01]  /*0cb0*/  LDC R26, c[0x0][0x600] ;  /* 0x00018000ff1a7b82 */ /* 0x000e220000000800 */
[-CC-:B-1----:R-:W-:Y:S02]  /*0cc0*/  SHF.R.U64 R14, R10, R12.reuse, R5.reuse ;  /* 0x0000000c0a0e7219 */ /* 0x182fe40000001205 */
[----:B------:R-:W-:-:S05]  /*0cd0*/  SHF.R.U32.HI R5, RZ, R12, R5 ;  /* 0x0000000cff057219 */ /* 0x000fca0000011605 */
[----:B------:R-:W1:Y:S01]  /*0ce0*/  LDC R15, c[0x0][0x648] ;  /* 0x00019200ff0f7b82 */ /* 0x000e620000000800 */
[-CC-:B--2---:R-:W-:Y:S02]  /*0cf0*/  SHF.R.U64 R29, R14, R20.reuse, R5.reuse ;  /* 0x000000140e1d7219 */ /* 0x184fe40000001205 */
[----:B------:R-:W-:-:S05]  /*0d00*/  SHF.R.U32.HI R5, RZ, R20, R5 ;  /* 0x00000014ff057219 */ /* 0x000fca0000011605 */
[----:B------:R-:W2:Y:S01]  /*0d10*/  LDC R21, c[0x0][0x638] ;  /* 0x00018e00ff157b82 */ /* 0x000ea20000000800 */
[-CC-:B---3--:R-:W-:Y:S02]  /*0d20*/  SHF.R.U64 R20, R29, R30.reuse, R5.reuse ;  /* 0x0000001e1d147219 */ /* 0x188fe40000001205 */
[-C--:B------:R-:W-:Y:S02]  /*0d30*/  SHF.L.U32 R3, R3, R30.reuse, RZ ;  /* 0x0000001e03037219 */ /* 0x080fe400000006ff */
[----:B------:R-:W-:Y:S01]  /*0d40*/  SHF.R.U32.HI R5, RZ, R30, R5 ;  /* 0x0000001eff057219 */ /* 0x000fe20000011605 */
[----:B------:R-:W-:Y:S01]  /*0d50*/  IMAD.MOV.U32 R4, RZ, RZ, R20 ;  /* 0x000000ffff047224 */ /* 0x000fe200078e0014 */
[----:B------:R-:W-:Y:S01]  /*0d60*/  LOP3.LUT R12, RZ, R3, RZ, 0x33, !PT ;  /* 0x00000003ff0c7212 */ /* 0x000fe200078e33ff */
[----:B------:R-:W3:Y:S01]  /*0d70*/  LDC R25, c[0x0][0x610] ;  /* 0x00018400ff197b82 */ /* 0x000ee20000000800 */
[----:B------:R-:W-:Y:S05]  /*0d80*/  @!P0 BRA `(.L_x_10) ;  /* 0x0000000000288947 */ /* 0x000fea0003800000 */
[----:B------:R-:W4:Y:S02]  /*0d90*/  LDC R3, c[0x0][0x64c] ;  /* 0x00019300ff037b82 */ /* 0x000f240000000800 */
[----:B----4-:R-:W-:-:S05]  /*0da0*/  IADD3 R3, P0, R20, R3, RZ ;  /* 0x0000000314037210 */ /* 0x010fca0007f1e0ff */
        /* <DEDUP_REMOVED lines=8> */
.L_x_10:
[----:B-1----:R-:W-:Y:S01]  /*0e30*/  SHF.R.U64 R4, R4, R15, R5 ;  /* 0x0000000f04047219 */ /* 0x002fe20000001205 */
[----:B0-----:R-:W-:Y:S01]  /*0e40*/  VIADD R5, R26, 0xffffffff ;  /* 0xffffffff1a057836 */ /* 0x001fe20000000000 */
[----:B------:R-:W-:Y:S01]  /*0e50*/  SHF.L.U32 R3, R23, R30, RZ ;  /* 0x0000001e17037219 */ /* 0x000fe200000006ff */
[----:B------:R-:W-:Y:S01]  /*0e60*/  IMAD.MOV.U32 R23, RZ, RZ, R27 ;  /* 0x000000ffff177224 */ /* 0x000fe200078e001b */
[----:B------:R-:W-:Y:S01]  /*0e70*/  LOP3.LUT R12, R29, R12, RZ, 0xc0, !PT ;  /* 0x0000000c1d0c7212 */ /* 0x000fe200078ec0ff */
[----:B------:R-:W-:Y:S01]  /*0e80*/  IMAD.MOV R8, RZ, RZ, -R4 ;  /* 0x000000ffff087224 */ /* 0x000fe200078e0a04 */
[----:B------:R-:W-:Y:S02]  /*0e90*/  SEL R6, R6, R31, !P1 ;  /* 0x0000001f06067207 */ /* 0x000fe40004800000 */
[----:B------:R-:W-:Y:S01]  /*0ea0*/  LOP3.LUT R5, R14, R5, RZ, 0xc0, !PT ;  /* 0x000000050e057212 */ /* 0x000fe200078ec0ff */
[----:B------:R-:W-:Y:S02]  /*0eb0*/  IMAD R9, R3, R4, R12 ;  /* 0x0000000403097224 */ /* 0x000fe400078e020c */
[----:B--2---:R-:W-:-:S02]  /*0ec0*/  IMAD R3, R8, R21, R20 ;  /* 0x0000001508037224 */ /* 0x004fc400078e0214 */
[----:B---3--:R-:W-:Y:S02]  /*0ed0*/  IMAD R6, R9, R25, R6 ;  /* 0x0000001909067224 */ /* 0x008fe400078e0206 */
[----:B------:R-:W-:Y:S02]  /*0ee0*/  IMAD R99, R3, R26, R5 ;  /* 0x0000001a03637224 */ /* 0x000fe400078e0205 */
[----:B------:R-:W-:-:S03]  /*0ef0*/  IMAD.MOV.U32 R4, RZ, RZ, 0x1 ;  /* 0x00000001ff047424 */ /* 0x000fc600078e00ff */
[----:B------:R-:W-:Y:S02]  /*0f00*/  SEL R100, R99, R6, !P1 ;  /* 0x0000000663647207 */ /* 0x000fe40004800000 */
[----:B------:R-:W-:Y:S02]  /*0f10*/  PRMT R3, R4, 0x7610, R3 ;  /* 0x0000761004037816 */ /* 0x000fe40000000003 */
[----:B------:R-:W-:-:S07]  /*0f20*/  SEL R99, R6, R99, !P1 ;  /* 0x0000006306637207 */ /* 0x000fce0004800000 */
.L_x_8:
[----:B------:R-:W-:-:S08]  /*0f30*/  NOP ;  /* 0x0000000000007918 */ /* 0x000fd00000000000 */
[----:B------:R-:W0:Y:S02]  /*0f40*/  USETMAXREG.TRY_ALLOC.CTAPOOL UP0, 0xe8 ;  /* 0x000000e8000079c8 */ /* 0x000e240008000600 */
[----:B0-----:R-:W-:-:S13]  /*0f50*/  PLOP3.LUT P0, PT, PT, PT, UP0, 0x80, 0x0 ;  /* 0x000000000000781c */ /* 0x001fda0003f0f008 */
[----:B------:R-:W-:Y:S05]  /*0f60*/  @!P0 BRA `(.L_x_8) ;  /* 0xfffffffc00f08947 */ /* 0x000fea000383ffff */
[----:B------:R-:W-:Y:S01]  /*0f70*/  ULDC.64 UR4, c[0x0][0x598] ;  /* 0x0001660000047ab9 */ /* 0x000fe20000000a00 */
[----:B------:R-:W-:Y:S01]  /*0f80*/  ULDC.64 UR38, c[0x0][0x208] ;  /* 0x0000820000267ab9 */ /* 0x000fe20000000a00 */
[----:B------:R-:W-:-:S04]  /*0f90*/  ISETP.NE.U32.AND P0, PT, RZ, UR4, PT ;  /* 0x00000004ff007c0c */ /* 0x000fc8000bf05070 */
[----:B------:R-:W-:-:S13]  /*0fa0*/  ISETP.NE.AND.EX P0, PT, RZ, UR5, PT, P0 ;  /* 0x00000005ff007c0c */ /* 0x000fda000bf05300 */
[----:B------:R-:W-:Y:S05]  /*0fb0*/  @!P0 BRA `(.L_x_11) ;  /* 0x00000000001c8947 */ /* 0x000fea0003800000 */
[----:B------:R-:W0:Y:S02]  /*0fc0*/  LDC.64 R4, c[0x0][0x598] ;  /* 0x00016600ff047b82 */ /* 0x000e240000000a00 */
[----:B0-----:R-:W2:Y:S02]  /*0fd0*/  LDG.E.64 R4, desc[UR38][R4.64] ;  /* 0x0000002604047981 */ /* 0x001ea4000c1e1b00 */
[----:B--2---:R-:W-:-:S04]  /*0fe0*/  ISETP.NE.U32.AND P0, PT, R4, RZ, PT ;  /* 0x000000ff0400720c */ /* 0x004fc80003f05070 */
[----:B------:R-:W-:-:S13]  /*0ff0*/  ISETP.NE.AND.EX P0, PT, R5, RZ, PT, P0 ;  /* 0x000000ff0500720c */ /* 0x000fda0003f05300 */
[----:B------:R-:W-:Y:S05]  /*1000*/  @!P0 BRA `(.L_x_11) ;  /* 0x0000000000088947 */ /* 0x000fea0003800000 */
[----:B------:R0:W5:Y:S01]  /*1010*/  LD.E R90, desc[UR38][R4.64] ;  /* 0x00000026045a7980 */ /* 0x000162000c101900 */
[----:B------:R-:W-:Y:S05]  /*1020*/  BRA `(.L_x_12) ;  /* 0x0000000000247947 */ /* 0x000fea0003800000 */
.L_x_11:
[----:B------:R-:W-:Y:S02]  /*1030*/  ULDC.64 UR4, c[0x0][0x588] ;  /* 0x0001620000047ab9 */ /* 0x000fe40000000a00 */
[----:B------:R-:W-:-:S04]  /*1040*/  ISETP.NE.U32.AND P0, PT, RZ, UR4, PT ;  /* 0x00000004ff007c0c */ /* 0x000fc8000bf05070 */
[----:B------:R-:W-:-:S13]  /*1050*/  ISETP.NE.AND.EX P0, PT, RZ, UR5, PT, P0 ;  /* 0x00000005ff007c0c */ /* 0x000fda000bf05300 */
[----:B------:R-:W-:Y:S05]  /*1060*/  @!P0 BRA `(.L_x_13) ;  /* 0x00000000000c8947 */ /* 0x000fea0003800000 */
[----:B------:R-:W0:Y:S02]  /*1070*/  LDC.64 R90, c[0x0][0x588] ;  /* 0x00016200ff5a7b82 */ /* 0x000e240000000a00 */
[----:B0-----:R1:W5:Y:S01]  /*1080*/  LDG.E R90, desc[UR38][R90.64] ;  /* 0x000000265a5a7981 */ /* 0x001362000c1e1900 */
[----:B------:R-:W-:Y:S05]  /*1090*/  BRA `(.L_x_12) ;  /* 0x0000000000087947 */ /* 0x000fea0003800000 */
.L_x_13:
[----:B------:R-:W-:Y:S02]  /*10a0*/  ULDC UR4, c[0x0][0x580] ;  /* 0x0001600000047ab9 */ /* 0x000fe40000000800 */
[----:B------:R-:W-:-:S07]  /*10b0*/  IMAD.U32 R90, RZ, RZ, UR4 ;  /* 0x00000004ff5a7e24 */ /* 0x000fce000f8e00ff */
.L_x_12:
[----:B------:R-:W-:Y:S02]  /*10c0*/  ULDC.64 UR4, c[0x0][0x5a0] ;  /* 0x0001680000047ab9 */ /* 0x000fe40000000a00 */
[----:B------:R-:W-:-:S04]  /*10d0*/  ISETP.NE.U32.AND P0, PT, RZ, UR4, PT ;  /* 0x00000004ff007c0c */ /* 0x000fc8000bf05070 */
[----:B------:R-:W-:-:S13]  /*10e0*/  ISETP.NE.AND.EX P0, PT, RZ, UR5, PT, P0 ;  /* 0x00000005ff007c0c */ /* 0x000fda000bf05300 */
[----:B------:R-:W-:Y:S05]  /*10f0*/  @!P0 BRA `(.L_x_14) ;  /* 0x00000000001c8947 */ /* 0x000fea0003800000 */
[----:B0-----:R-:W0:Y:S02]  /*1100*/  LDC.64 R4, c[0x0][0x5a0] ;  /* 0x00016800ff047b82 */ /* 0x001e240000000a00 */
[----:B0-----:R-:W2:Y:S02]  /*1110*/  LDG.E.64 R4, desc[UR38][R4.64] ;  /* 0x0000002604047981 */ /* 0x001ea4000c1e1b00 */
[----:B--2---:R-:W-:-:S04]  /*1120*/  ISETP.NE.U32.AND P0, PT, R4, RZ, PT ;  /* 0x000000ff0400720c */ /* 0x004fc80003f05070 */
[----:B------:R-:W-:-:S13]  /*1130*/  ISETP.NE.AND.EX P0, PT, R5, RZ, PT, P0 ;  /* 0x000000ff0500720c */ /* 0x000fda0003f05300 */
[----:B------:R-:W-:Y:S05]  /*1140*/  @!P0 BRA `(.L_x_14) ;  /* 0x0000000000088947 */ /* 0x000fea0003800000 */
[----:B-1----:R0:W5:Y:S01]  /*1150*/  LD.E R91, desc[UR38][R4.64] ;  /* 0x00000026045b7980 */ /* 0x002162000c101900 */
[----:B------:R-:W-:Y:S05]  /*1160*/  BRA `(.L_x_15) ;  /* 0x0000000000247947 */ /* 0x000fea0003800000 */
.L_x_14:
[----:B------:R-:W-:Y:S02]  /*1170*/  ULDC.64 UR4, c[0x0][0x590] ;  /* 0x0001640000047ab9 */ /* 0x000fe40000000a00 */
[----:B------:R-:W-:-:S04]  /*1180*/  ISETP.NE.U32.AND P0, PT, RZ, UR4, PT ;  /* 0x00000004ff007c0c */ /* 0x000fc8000bf05070 */
[----:B------:R-:W-:-:S13]  /*1190*/  ISETP.NE.AND.EX P0, PT, RZ, UR5, PT, P0 ;  /* 0x00000005ff007c0c */ /* 0x000fda000bf05300 */
[----:B------:R-:W-:Y:S05]  /*11a0*/  @!P0 BRA `(.L_x_16) ;  /* 0x00000000000c8947 */ /* 0x000fea0003800000 */
[----:B0-----:R-:W1:Y:S02]  /*11b0*/  LDC.64 R4, c[0x0][0x590] ;  /* 0x00016400ff047b82 */ /* 0x001e640000000a00 */
[----:B-1----:R1:W5:Y:S01]  /*11c0*/  LDG.E R91, desc[UR38][R4.64] ;  /* 0x00000026045b7981 */ /* 0x002362000c1e1900 */
[----:B------:R-:W-:Y:S05]  /*11d0*/  BRA `(.L_x_15) ;  /* 0x0000000000087947 */ /* 0x000fea0003800000 */
.L_x_16:
[----:B------:R-:W-:Y:S02]  /*11e0*/  ULDC UR4, c[0x0][0x584] ;  /* 0x0001610000047ab9 */ /* 0x000fe40000000800 */
[----:B-1----:R-:W-:-:S07]  /*11f0*/  IMAD.U32 R91, RZ, RZ, UR4 ;  /* 0x00000004ff5b7e24 */ /* 0x002fce000f8e00ff */
.L_x_15:
[----:B------:R-:W-:-:S13]  /*1200*/  LOP3.LUT P0, RZ, R3, 0xff, RZ, 0xc0, !PT ;  /* 0x000000ff03ff7812 */ /* 0x000fda000780c0ff */
[----:B------:R-:W-:Y:S05]  /*1210*/  @!P0 EXIT ;  /* 0x000000000000894d */ /* 0x000fea0003800000 */
[----:B------:R-:W2:Y:S01]  /*1220*/  LDC R93, c[0x0][0x658] ;  /* 0x00019600ff5d7b82 */ /* 0x000ea20000000800 */
[----:B------:R-:W-:Y:S01]  /*1230*/  LOP3.LUT R7, R7, 0x1, RZ, 0xc0, !PT ;  /* 0x0000000107077812 */ /* 0x000fe200078ec0ff */
[----:B------:R-:W-:Y:S01]  /*1240*/  ULDC.64 UR6, c[0x0][0x288] ;  /* 0x0000a20000067ab9 */ /* 0x000fe20000000a00 */
[----:B------:R-:W-:Y:S01]  /*1250*/  SHF.R.U32.HI R3, RZ, 0x2, R94 ;  /* 0x00000002ff037819 */ /* 0x000fe2000001165e */
[----:B------:R-:W-:Y:S01]  /*1260*/  UIADD3 UR4, UR7, 0x1f, URZ ;  /* 0x0000001f07047890 */ /* 0x000fe2000fffe03f */
[----:B------:R-:W-:Y:S01]  /*1270*/  SHF.R.U32.HI R0, RZ, 0x1, R0 ;  /* 0x00000001ff007819 */ /* 0x000fe20000011600 */
[----:B------:R-:W-:Y:S01]  /*1280*/  IMAD.SHL.U32 R88, R7, 0x40, RZ ;  /* 0x0000004007587824 */ /* 0x000fe200078e00ff */
[----:B------:R-:W-:Y:S01]  /*1290*/  LOP3.LUT R3, R3, 0x7, RZ, 0xc0, !PT ;  /* 0x0000000703037812 */ /* 0x000fe200078ec0ff */
[----:B------:R-:W-:Y:S01]  /*12a0*/  USHF.R.S32.HI UR5, URZ, 0x1f, UR4 ;  /* 0x0000001f3f057899 */ /* 0x000fe20008011404 */
[----:B------:R-:W-:Y:S01]  /*12b0*/  LOP3.LUT R0, R0, 0x30, RZ, 0xc0, !PT ;  /* 0x0000003000007812 */ /* 0x000fe200078ec0ff */
[----:B------:R-:W-:Y:S01]  /*12c0*/  IMAD.MOV.U32 R6, RZ, RZ, 0x1 ;  /* 0x00000001ff067424 */ /* 0x000fe200078e00ff */
[--C-:B------:R-:W-:Y:S01]  /*12d0*/  LOP3.LUT R88, R88, 0x40, R3.reuse, 0xe2, !PT ;  /* 0x0000004058587812 */ /* 0x100fe200078ee203 */
[----:B------:R-:W-:Y:S01]  /*12e0*/  ULEA.HI UR5, UR5, UR4, URZ, 0x5 ;  /* 0x0000000405057291 */ /* 0x000fe2000f8f283f */
[-C--:B01----:R-:W-:Y:S01]  /*12f0*/  IADD3 R4, RZ, -R0.reuse, -R3 ;  /* 0x80000000ff047210 */ /* 0x083fe20007ffe803 */
[----:B------:R-:W-:Y:S01]  /*1300*/  IMAD.U32 R5, RZ, RZ, UR6 ;  /* 0x00000006ff057e24 */ /* 0x000fe2000f8e00ff */
[----:B------:R-:W-:Y:S01]  /*1310*/  LOP3.LUT R88, R88, R0, RZ, 0xfc, !PT ;  /* 0x0000000058587212 */ /* 0x000fe200078efcff */
[----:B------:R-:W-:Y:S01]  /*1320*/  USHF.R.S32.HI UR43, URZ, 0x5, UR5 ;  /* 0x000000053f2b7899 */ /* 0x000fe20008011405 */
[----:B------:R-:W-:Y:S01]  /*1330*/  IMAD.MOV.U32 R0, RZ, RZ, -0x1 ;  /* 0xffffffffff007424 */ /* 0x000fe200078e00ff */
[C---:B------:R-:W-:Y:S01]  /*1340*/  LOP3.LUT R92, R94.reuse, 0x3, RZ, 0xc0, !PT ;  /* 0x000000035e5c7812 */ /* 0x040fe200078ec0ff */
[----:B------:R-:W-:Y:S01]  /*1350*/  IMAD R4, R7, -0x40, R4 ;  /* 0xffffffc007047824 */ /* 0x000fe200078e0204 */
[----:B------:R-:W-:Y:S01]  /*1360*/  UISETP.LT.AND UP0, UPT, UR43, 0x1, UPT ;  /* 0x000000012b00788c */ /* 0x000fe2000bf01270 */
[----:B------:R-:W-:Y:S01]  /*1370*/  LOP3.LUT R95, R94, 0x80, RZ, 0xc0, !PT ;  /* 0x000000805e5f7812 */ /* 0x000fe200078ec0ff */
[----:B------:R-:W-:Y:S01]  /*1380*/  ULDC UR4, c[0x0][0x284] ;  /* 0x0000a10000047ab9 */ /* 0x000fe20000000800 */
[----:B------:R-:W-:Y:S01]  /*1390*/  IMAD R92, R92, -0x2, R5 ;  /* 0xfffffffe5c5c7824 */ /* 0x000fe200078e0205 */
[-C--:B--2---:R-:W-:Y:S01]  /*13a0*/  SHF.L.U32 R0, R0, R93.reuse, RZ ;  /* 0x0000005d00007219 */ /* 0x084fe200000006ff */
[----:B------:R-:W-:Y:S01]  /*13b0*/  USEL UR44, UR43, 0x1, UP0 ;  /* 0x000000012b2c7887 */ /* 0x000fe20008000000 */
[----:B------:R-:W-:Y:S01]  /*13c0*/  SHF.L.U32 R93, R6, R93, RZ ;  /* 0x0000005d065d7219 */ /* 0x000fe200000006ff */
[----:B------:R-:W-:Y:S01]  /*13d0*/  IMAD.SHL.U32 R94, R94, 0x2, RZ ;  /* 0x000000025e5e7824 */ /* 0x000fe200078e00ff */
[----:B------:R-:W-:Y:S01]  /*13e0*/  SHF.R.U32.HI R95, RZ, 0x7, R95 ;  /* 0x00000007ff5f7819 */ /* 0x000fe2000001165f */
[----:B------:R-:W-:Y:S01]  /*13f0*/  VIADD R97, R4, UR4 ;  /* 0x0000000404617c36 */ /* 0x000fe20008000000 */
[----:B------:R-:W-:Y:S01]  /*1400*/  LOP3.LUT R96, RZ, R0, RZ, 0x33, !PT ;  /* 0x00000000ff607212 */ /* 0x000fe200078e33ff */
[----:B------:R-:W-:Y:S01]  /*1410*/  IMAD.MOV.U32 R89, RZ, RZ, RZ ;  /* 0x000000ffff597224 */ /* 0x000fe200078e00ff */
[----:B------:R-:W-:Y:S01]  /*1420*/  UIADD3 UR44, UR43, -UR44, URZ ;  /* 0x8000002c2b2c7290 */ /* 0x000fe2000fffe03f */
[----:B------:R-:W-:Y:S01]  /*1430*/  UMOV UR40, URZ ;  /* 0x0000003f00287c82 */ /* 0x000fe20008000000 */
[----:B------:R-:W-:-:S10]  /*1440*/  UMOV UR41, URZ ;  /* 0x0000003f00297c82 */ /* 0x000fd40008000000 */
.L_x_166:
[----:B0-----:R-:W0:Y:S01]  /*1450*/  SHFL.IDX PT, R0, R95, RZ, 0x1f ;  /* 0x00001fff5f007589 */ /* 0x001e2200000e0000 */
[----:B-1----:R-:W1:Y:S01]  /*1460*/  S2UR UR7, SR_CgaCtaId ;  /* 0x00000000000779c3 */ /* 0x002e620000008800 */
[----:B------:R-:W-:Y:S01]  /*1470*/  UMOV UR6, 0x400 ;  /* 0x0000040000067882 */ /* 0x000fe20000000000 */
[----:B0-----:R-:W-:Y:S01]  /*1480*/  R2UR UR4, R0 ;  /* 0x00000000000472ca */ /* 0x001fe200000e0000 */
[----:B-1----:R-:W-:-:S12]  /*1490*/  ULEA UR6, UR7, UR6, 0x18 ;  /* 0x0000000607067291 */ /* 0x002fd8000f8ec03f */
[----:B------:R-:W-:-:S04]  /*14a0*/  ULEA.HI UR5, UR4, UR4, URZ, 0x1 ;  /* 0x0000000404057291 */ /* 0x000fc8000f8f083f */
[----:B------:R-:W-:-:S04]  /*14b0*/  ULOP3.LUT UR5, UR5, 0x1ffffe, URZ, 0xc0, !UPT ;  /* 0x001ffffe05057892 */ /* 0x000fc8000f8ec03f */
[----:B------:R-:W-:-:S03]  /*14c0*/  UIADD3 UR5, UR4, -UR5, URZ ;  /* 0x8000000504057290 */ /* 0x000fc6000fffe03f */
[----:B------:R-:W-:Y:S01]  /*14d0*/  ULDC UR4, c[0x0][0x28c] ;  /* 0x0000a30000047ab9 */ /* 0x000fe20000000800 */
[----:B------:R-:W-:Y:S01]  /*14e0*/  ULEA UR5, UR5, UR6, 0xb ;  /* 0x0000000605057291 */ /* 0x000fe2000f8e583f */
[----:B------:R-:W-:-:S03]  /*14f0*/  ISETP.LT.AND P0, PT, RZ, UR4, PT ;  /* 0x00000004ff007c0c */ /* 0x000fc6000bf01270 */
[----:B------:R-:W-:-:S04]  /*1500*/  UIADD3 UR5, UR5, 0x100, URZ ;  /* 0x0000010005057890 */ /* 0x000fc8000fffe03f */
[----:B------:R-:W-:-:S04]  /*1510*/  USHF.R.U32.HI UR5, URZ, 0x4, UR5 ;  /* 0x000000043f057899 */ /* 0x000fc80008011605 */
[----:B------:R-:W-:-:S04]  /*1520*/  ULOP3.LUT UR5, UR5, 0x3fff, URZ, 0xc0, !UPT ;  /* 0x00003fff05057892 */ /* 0x000fc8000f8ec03f */
[----:B------:R-:W-:Y:S01]  /*1530*/  ULOP3.LUT UR45, UR5, 0x10000, URZ, 0xfc, !UPT ;  /* 0x00010000052d7892 */ /* 0x000fe2000f8efc3f */
[----:B----4-:R-:W-:Y:S11]  /*1540*/  @P0 BRA `(.L_x_17) ;  /* 0x0000000000400947 */ /* 0x010ff60003800000 */
[----:B------:R-:W-:Y:S01]  /*1550*/  MOV R0, 0x0 ;  /* 0x0000000000007802 */ /* 0x000fe20000000f00 */
[----:B------:R-:W-:Y:S01]  /*1560*/  ULDC.64 UR4, c[0x4][0x68] ;  /* 0x01001a0000047ab9 */ /* 0x000fe20000000a00 */
[----:B------:R-:W-:Y:S01]  /*1570*/  ULDC.64 UR6, c[0x4][0x8] ;  /* 0x0100020000067ab9 */ /* 0x000fe20000000a00 */
[----:B------:R-:W-:Y:S01]  /*1580*/  IMAD.U32 R4, RZ, RZ, UR4 ;  /* 0x00000004ff047e24 */ /* 0x000fe2000f8e00ff */
[----:B------:R0:W1:Y:S01]  /*1590*/  LDC.64 R14, c[0x4][R0] ;  /* 0x01000000000e7b82 */ /* 0x0000620000000a00 */
[----:B------:R-:W-:Y:S01]  /*15a0*/  IMAD.U32 R5, RZ, RZ, UR5 ;  /* 0x00000005ff057e24 */ /* 0x000fe2000f8e00ff */
[----:B------:R-:W-:Y:S01]  /*15b0*/  ULDC.64 UR4, c[0x4][0x70] ;  /* 0x01001c0000047ab9 */ /* 0x000fe20000000a00 */
[----:B------:R-:W-:Y:S02]  /*15c0*/  IMAD.U32 R10, RZ, RZ, UR6 ;  /* 0x00000006ff0a7e24 */ /* 0x000fe4000f8e00ff */
[----:B------:R-:W-:Y:S02]  /*15d0*/  IMAD.U32 R6, RZ, RZ, UR4 ;  /* 0x00000004ff067e24 */ /* 0x000fe4000f8e00ff */
[----:B------:R-:W-:-:S02]  /*15e0*/  IMAD.U32 R7, RZ, RZ, UR5 ;  /* 0x00000005ff077e24 */ /* 0x000fc4000f8e00ff */
[----:B------:R-:W-:Y:S02]  /*15f0*/  IMAD.U32 R11, RZ, RZ, UR7 ;  /* 0x00000007ff0b7e24 */ /* 0x000fe4000f8e00ff */
[----:B------:R-:W-:Y:S02]  /*1600*/  IMAD.MOV.U32 R8, RZ, RZ, 0x1e1 ;  /* 0x000001e1ff087424 */ /* 0x000fe400078e00ff */
[----:B------:R-:W-:Y:S02]  /*1610*/  IMAD.MOV.U32 R12, RZ, RZ, 0x1 ;  /* 0x00000001ff0c7424 */ /* 0x000fe400078e00ff */
[----:B0-----:R-:W-:-:S07]  /*1620*/  IMAD.MOV.U32 R13, RZ, RZ, RZ ;  /* 0x000000ffff0d7224 */ /* 0x001fce00078e00ff */
[----:B------:R-:W-:-:S07]  /*1630*/  LEPC R20, `(.L_x_17) ;  /* 0x000000001014794e */ /* 0x000fce0000000000 */
[----:B-1---5:R-:W-:Y:S05]  /*1640*/  CALL.ABS.NOINC R14 ;  /* 0x000000000e007343 */ /* 0x022fea0003c00000 */
.L_x_17:
[----:B------:R-:W-:-:S04]  /*1650*/  LOP3.LUT R0, R18, 0x1, RZ, 0xfc, !PT ;  /* 0x0000000112007812 */ /* 0x000fc800078efcff */
[----:B------:R-:W-:-:S13]  /*1660*/  ISETP.NE.AND P0, PT, R0, 0x3, PT ;  /* 0x000000030000780c */ /* 0x000fda0003f05270 */
[----:B------:R-:W-:Y:S05]  /*1670*/  @!P0 BRA `(.L_x_18) ;  /* 0x0000000000048947 */ /* 0x000fea0003800000 */
[----:B------:R-:W-:Y:S01]  /*1680*/  BPT.TRAP 0x1 ;  /* 0x000000040000795c */ /* 0x000fe20000300000 */
.L_x_18:
[----:B------:R-:W0:Y:S01]  /*1690*/  S2UR UR5, SR_CgaCtaId ;  /* 0x00000000000579c3 */ /* 0x000e220000008800 */
[----:B------:R-:W-:Y:S01]  /*16a0*/  UMOV UR4, 0x400 ;  /* 0x0000040000047882 */ /* 0x000fe20000000000 */
[----:B------:R-:W-:Y:S02]  /*16b0*/  IMAD.U32 R0, RZ, RZ, UR40 ;  /* 0x00000028ff007e24 */ /* 0x000fe4000f8e00ff */
[----:B------:R-:W-:-:S03]  /*16c0*/  IMAD.U32 R3, RZ, RZ, UR41 ;  /* 0x00000029ff037e24 */ /* 0x000fc6000f8e00ff */
[----:B------:R-:W-:Y:S01]  /*16d0*/  SHF.L.U32 R0, R0, 0x1f, RZ ;  /* 0x0000001f00007819 */ /* 0x000fe200000006ff */
[----:B0-----:R-:W-:-:S06]  /*16e0*/  ULEA UR4, UR5, UR4, 0x18 ;  /* 0x0000000405047291 */ /* 0x001fcc000f8ec03f */
[----:B------:R-:W-:-:S04]  /*16f0*/  IMAD.U32 R6, RZ, RZ, UR4 ;  /* 0x00000004ff067e24 */ /* 0x000fc8000f8e00ff */
[----:B------:R-:W-:-:S04]  /*1700*/  IMAD R3, R3, 0x8, R6 ;  /* 0x0000000803037824 */ /* 0x000fc800078e0206 */
[----:B------:R0:W1:Y:S01]  /*1710*/  SYNCS.PHASECHK.TRANS64.TRYWAIT P1, [R3+URZ], R0 ;  /* 0x00000000030075a7 */ /* 0x000062000802017f */
[----:B------:R-:W-:Y:S05]  /*1720*/  @!P0 BRA `(.L_x_19) ;  /* 0x0000000000048947 */ /* 0x000fea0003800000 */
[----:B------:R-:W-:Y:S01]  /*1730*/  BPT.TRAP 0x1 ;  /* 0x000000040000795c */ /* 0x000fe20000300000 */
.L_x_19:
[----:B------:R-:W-:-:S05]  /*1740*/  IMAD.U32 R4, RZ, RZ, UR44 ;  /* 0x0000002cff047e24 */ /* 0x000fca000f8e00ff */
[----:B------:R-:W-:Y:S01]  /*1750*/  ISETP.GE.AND P2, PT, R4, 0x1, PT ;  /* 0x000000010400780c */ /* 0x000fe20003f46270 */
[----:B-1----:R-:W-:-:S12]  /*1760*/  @P1 BRA `(.L_x_20) ;  /* 0x0000000000081947 */ /* 0x002fd80003800000 */
[----:B------:R-:W1:Y:S02]  /*1770*/  SYNCS.PHASECHK.TRANS64.TRYWAIT P1, [R3+URZ], R0 ;  /* 0x00000000030075a7 */ /* 0x000e64000802017f */
[----:B-1----:R-:W-:Y:S05]  /*1780*/  @!P1 BRA `(.L_x_21) ;  /* 0x0000005400649947 */ /* 0x002fea0003800000 */
.L_x_20:
[----:B------:R-:W-:Y:S05]  /*1790*/  WARPSYNC.ALL ;  /* 0x0000000000007948 */ /* 0x000fea0003800000 */
[----:B------:R-:W-:Y:S01]  /*17a0*/  R2UR UR4, R6 ;  /* 0x00000000060472ca */ /* 0x000fe200000e0000 */
[----:B------:R-:W-:Y:S01]  /*17b0*/  WARPGROUP.ARRIVE ;  /* 0x00000000000079c5 */ /* 0x000fe20000000000 */
[----:B------:R-:W-:Y:S01]  /*17c0*/  UMOV UR5, 0xc0000010 ;  /* 0xc000001000057882 */ /* 0x000fe20000000000 */
[----:B------:R-:W-:-:S10]  /*17d0*/  UMOV UR7, 0xc0000010 ;  /* 0xc000001000077882 */ /* 0x000fd40000000000 */
[----:B------:R-:W-:-:S04]  /*17e0*/  UIADD3 UR4, UR4, 0x5100, URZ ;  /* 0x0000510004047890 */ /* 0x000fc8000fffe03f */
[----:B------:R-:W-:-:S04]  /*17f0*/  USHF.R.U32.HI UR4, URZ, 0x4, UR4 ;  /* 0x000000043f047899 */ /* 0x000fc80008011604 */
[----:B------:R-:W-:-:S04]  /*1800*/  ULOP3.LUT UR4, UR4, 0x3fff, URZ, 0xc0, !UPT ;  /* 0x00003fff04047892 */ /* 0x000fc8000f8ec03f */
[----:B------:R-:W-:Y:S02]  /*1810*/  ULOP3.LUT UR9, UR4, 0x10000, URZ, 0xfc, !UPT ;  /* 0x0001000004097892 */ /* 0x000fe4000f8efc3f */
[----:B------:R-:W-:Y:S02]  /*1820*/  ULEA UR4, UR41, UR45, 0x8 ;  /* 0x0000002d29047291 */ /* 0x000fe4000f8e403f */
[----:B------:R-:W-:-:S09]  /*1830*/  ULEA UR6, UR41, UR9, 0x8 ;  /* 0x0000000929067291 */ /* 0x000fd2000f8e403f */
[----:B------:R-:W-:Y:S03]  /*1840*/  IGMMA.64x128x32.S8.S8 R24, gdesc[UR4], RZ, !UPT, gsb0 ;  /* 0x03600000041879f1 */ /* 0x000fe6000c0410ff */
[----:B------:R-:W-:Y:S02]  /*1850*/  WARPGROUP.DEPBAR.LE gsb0, 0x0 ;  /* 0x00008000000079c5 */ /* 0x000fe40000010000 */
[----:B------:R-:W-:Y:S05]  /*1860*/  @!P2 BRA `(.L_x_22) ;  /* 0x0000000000cca947 */ /* 0x000fea0003800000 */
[----:B------:R-:W-:Y:S01]  /*1870*/  UIADD3 UR4, UR41, 0x1, URZ ;  /* 0x0000000129047890 */ /* 0x000fe2000fffe03f */
[----:B01----:R-:W-:Y:S02]  /*1880*/  IMAD.U32 R0, RZ, RZ, UR44 ;  /* 0x0000002cff007e24 */ /* 0x003fe4000f8e00ff */
[----:B------:R-:W-:Y:S01]  /*1890*/  IMAD.U32 R3, RZ, RZ, UR41 ;  /* 0x00000029ff037e24 */ /* 0x000fe2000f8e00ff */
[----:B------:R-:W-:-:S04]  /*18a0*/  UISETP.NE.AND UP0, UPT, UR4, 0x5, UPT ;  /* 0x000000050400788c */ /* 0x000fc8000bf05270 */
[----:B------:R-:W-:Y:S02]  /*18b0*/  USEL UR5, URZ, 0x1, UP0 ;  /* 0x000000013f057887 */ /* 0x000fe40008000000 */
[----:B------:R-:W-:Y:S02]  /*18c0*/  USEL UR8, UR4, URZ, UP0 ;  /* 0x0000003f04087287 */ /* 0x000fe40008000000 */
[----:B------:R-:W-:-:S06]  /*18d0*/  ULOP3.LUT UR5, UR40, UR5, URZ, 0x3c, !UPT ;  /* 0x0000000528057292 */ /* 0x000fcc000f8e3c3f */
[----:B------:R-:W-:-:S07]  /*18e0*/  IMAD.U32 R7, RZ, RZ, UR5 ;  /* 0x00000005ff077e24 */ /* 0x000fce000f8e00ff */
.L_x_29:
[----:B------:R-:W-:Y:S05]  /*18f0*/  @!P0 BRA `(.L_x_23) ;  /* 0x0000000000048947 */ /* 0x000fea0003800000 */
[----:B------:R-:W-:Y:S01]  /*1900*/  BPT.TRAP 0x1 ;  /* 0x000000040000795c */ /* 0x000fe20000300000 */
.L_x_23:
[----:B------:R-:W0:Y:S01]  /*1910*/  S2UR UR5, SR_CgaCtaId ;  /* 0x00000000000579c3 */ /* 0x000e220000008800 */
[----:B------:R-:W-:Y:S01]  /*1920*/  UMOV UR4, 0x400 ;  /* 0x0000040000047882 */ /* 0x000fe20000000000 */
[----:B------:R-:W-:Y:S01]  /*1930*/  IMAD.U32 R5, RZ, RZ, UR8 ;  /* 0x00000008ff057e24 */ /* 0x000fe2000f8e00ff */
[----:B------:R-:W-:Y:S01]  /*1940*/  SHF.L.U32 R4, R7, 0x1f, RZ ;  /* 0x0000001f07047819 */ /* 0x000fe200000006ff */
[----:B0-----:R-:W-:-:S06]  /*1950*/  ULEA UR4, UR5, UR4, 0x18 ;  /* 0x0000000405047291 */ /* 0x001fcc000f8ec03f */
[----:B------:R-:W-:-:S04]  /*1960*/  IMAD.U32 R6, RZ, RZ, UR4 ;  /* 0x00000004ff067e24 */ /* 0x000fc8000f8e00ff */
[----:B------:R-:W-:-:S04]  /*1970*/  IMAD R5, R5, 0x8, R6 ;  /* 0x0000000805057824 */ /* 0x000fc800078e0206 */
[----:B------:R0:W1:Y:S01]  /*1980*/  SYNCS.PHASECHK.TRANS64.TRYWAIT P1, [R5+URZ], R4 ;  /* 0x00000004050075a7 */ /* 0x000062000802017f */
[----:B------:R-:W-:Y:S05]  /*1990*/  @!P0 BRA `(.L_x_24) ;  /* 0x0000000000048947 */ /* 0x000fea0003800000 */
[----:B------:R-:W-:Y:S01]  /*19a0*/  BPT.TRAP 0x1 ;  /* 0x000000040000795c */ /* 0x000fe20000300000 */
.L_x_24:
[----:B-1----:R-:W-:Y:S05]  /*19b0*/  @P1 BRA `(.L_x_25) ;  /* 0x0000000000081947 */ /* 0x002fea0003800000 */
[----:B------:R-:W1:Y:S02]  /*19c0*/  SYNCS.PHASECHK.TRANS64.TRYWAIT P1, [R5+URZ], R4 ;  /* 0x00000004050075a7 */ /* 0x000e64000802017f */
[----:B-1----:R-:W-:Y:S05]  /*19d0*/  @!P1 BRA `(.L_x_26) ;  /* 0x0000005000e49947 */ /* 0x002fea0003800000 */
.L_x_25:
[----:B------:R-:W-:Y:S01]  /*19e0*/  ULEA UR4, UR8, UR45, 0x8 ;  /* 0x0000002d08047291 */ /* 0x000fe2000f8e403f */
[----:B------:R-:W-:Y:S01]  /*19f0*/  WARPGROUP.ARRIVE ;  /* 0x00000000000079c5 */ /* 0x000fe20000000000 */
[----:B------:R-:W-:Y:S01]  /*1a00*/  ULEA UR6, UR8, UR9, 0x8 ;  /* 0x0000000908067291 */ /* 0x000fe2000f8e403f */
[----:B------:R-:W-:Y:S01]  /*1a10*/  UMOV UR5, 0xc0000010 ;  /* 0xc000001000057882 */ /* 0x000fe20000000000 */
[----:B------:R-:W-:-:S07]  /*1a20*/  UMOV UR7, 0xc0000010 ;  /* 0xc000001000077882 */ /* 0x000fce0000000000 */
[----:B------:R-:W-:Y:S03]  /*1a30*/  IGMMA.64x128x32.S8.S8 R24, gdesc[UR4], R24, gsb0 ;  /* 0x03600000041879f1 */ /* 0x000fe60008041018 */
[----:B------:R-:W-:Y:S02]  /*1a40*/  WARPGROUP.DEPBAR.LE gsb0, 0x0 ;  /* 0x00008000000079c5 */ /* 0x000fe40000010000 */
[----:B------:R-:W-:Y:S05]  /*1a50*/  @!P0 BRA `(.L_x_27) ;  /* 0x0000000000048947 */ /* 0x000fea0003800000 */
[----:B------:R-:W-:Y:S01]  /*1a60*/  BPT.TRAP 0x1 ;  /* 0x000000040000795c */ /* 0x000fe20000300000 */
.L_x_27:
[----:B------:R-:W-:-:S13]  /*1a70*/  ISETP.NE.AND P1, PT, R22, RZ, PT ;  /* 0x000000ff1600720c */ /* 0x000fda0003f25270 */
[----:B01----:R-:W-:-:S04]  /*1a80*/  @P1 IMAD R4, R3, 0x8, R6 ;  /* 0x0000000803041824 */ /* 0x003fc800078e0206 */
[----:B------:R-:W-:-:S05]  /*1a90*/  @P1 VIADD R4, R4, 0x28 ;  /* 0x0000002804041836 */ /* 0x000fca0000000000 */
[----:B------:R-:W-:-:S04]  /*1aa0*/  @P1 PRMT R4, R19, 0x654, R4 ;  /* 0x0000065413041816 */ /* 0x000fc80000000004 */
[----:B------:R0:W-:Y:S01]  /*1ab0*/  @P1 SYNCS.ARRIVE.TRANS64.RED.A1T0 RZ, [R4+URZ], RZ ;  /* 0x000000ff04ff19a7 */ /* 0x0001e2000810043f */
[----:B------:R-:W-:-:S13]  /*1ac0*/  ISETP.GT.U32.AND P1, PT, R18, 0x1, PT ;  /* 0x000000011200780c */ /* 0x000fda0003f24070 */
[----:B0-----:R-:W-:Y:S05]  /*1ad0*/  @P1 BRA `(.L_x_28) ;  /* 0x0000000000041947 */ /* 0x001fea0003800000 */
[----:B------:R-:W-:Y:S01]  /*1ae0*/  BPT.TRAP 0x1 ;  /* 0x000000040000795c */ /* 0x000fe20000300000 */
.L_x_28:
[----:B------:R-:W-:Y:S01]  /*1af0*/  UIADD3 UR8, UR8, 0x1, URZ ;  /* 0x0000000108087890 */ /* 0x000fe2000fffe03f */
[C---:B------:R-:W-:Y:S01]  /*1b00*/  ISETP.GT.AND P2, PT, R0.reuse, 0x1, PT ;  /* 0x000000010000780c */ /* 0x040fe20003f44270 */
[----:B------:R-:W-:Y:S02]  /*1b10*/  VIADD R3, R3, 0x1 ;  /* 0x0000000103037836 */ /* 0x000fe40000000000 */
[----:B------:R-:W-:Y:S01]  /*1b20*/  UISETP.NE.AND UP0, UPT, UR8, 0x5, UPT ;  /* 0x000000050800788c */ /* 0x000fe2000bf05270 */
[----:B------:R-:W-:Y:S02]  /*1b30*/  VIADD R0, R0, 0xffffffff ;  /* 0xffffffff00007836 */ /* 0x000fe40000000000 */
[C---:B------:R-:W-:Y:S01]  /*1b40*/  ISETP.NE.AND P1, PT, R3.reuse, 0x5, PT ;  /* 0x000000050300780c */ /* 0x040fe20003f25270 */
[----:B------:R-:W-:Y:S02]  /*1b50*/  USEL UR4, URZ, 0x1, UP0 ;  /* 0x000000013f047887 */ /* 0x000fe40008000000 */
[----:B------:R-:W-:Y:S01]  /*1b60*/  USEL UR8, UR8, URZ, UP0 ;  /* 0x0000003f08087287 */ /* 0x000fe20008000000 */
[----:B------:R-:W-:-:S03]  /*1b70*/  SEL R3, R3, RZ, P1 ;  /* 0x000000ff03037207 */ /* 0x000fc60000800000 */
[----:B------:R-:W-:Y:S01]  /*1b80*/  LOP3.LUT R7, R7, UR4, RZ, 0x3c, !PT ;  /* 0x0000000407077c12 */ /* 0x000fe2000f8e3cff */
[----:B------:R-:W-:Y:S07]  /*1b90*/  @P2 BRA `(.L_x_29) ;  /* 0xfffffffc00542947 */ /* 0x000fee000383ffff */
.L_x_22:
[----:B01----:R-:W0:Y:S02]  /*1ba0*/  LDC R0, c[0x0][0x28c] ;  /* 0x0000a300ff007b82 */ /* 0x003e240000000800 */
[----:B0-----:R-:W-:-:S13]  /*1bb0*/  ISETP.GE.AND P1, PT, R0, 0x1, PT ;  /* 0x000000010000780c */ /* 0x001fda0003f26270 */
[----:B------:R-:W-:Y:S05]  /*1bc0*/  @!P1 BRA `(.L_x_30) ;  /* 0x0000000000449947 */ /* 0x000fea0003800000 */
[----:B------:R-:W-:Y:S05]  /*1bd0*/  @!P0 BRA `(.L_x_31) ;  /* 0x0000000000048947 */ /* 0x000fea0003800000 */
[----:B------:R-:W-:Y:S01]  /*1be0*/  BPT.TRAP 0x1 ;  /* 0x000000040000795c */ /* 0x000fe20000300000 */
.L_x_31:
[----:B------:R-:W-:-:S13]  /*1bf0*/  ISETP.NE.AND P0, PT, R22, RZ, PT ;  /* 0x000000ff1600720c */ /* 0x000fda0003f05270 */
[----:B------:R-:W-:-:S05]  /*1c00*/  VOTEU.ANY UP0, P0 ;  /* 0x00000000003f7886 */ /* 0x000fca0000000100 */
[----:B------:R-:W-:-:S06]  /*1c10*/  @UP0 UIADD3 UR4, UR44, UR41, URZ ;  /* 0x000000292c040290 */ /* 0x000fcc000fffe03f */
[----:B------:R-:W-:Y:S02]  /*1c20*/  IMAD.U32 R4, RZ, RZ, UR4 ;  /* 0x00000004ff047e24 */ /* 0x000fe4000f8e00ff */
[----:B------:R-:W-:Y:S02]  /*1c30*/  IMAD.U32 R3, RZ, RZ, UR4 ;  /* 0x00000004ff037e24 */ /* 0x000fe4000f8e00ff */
[----:B------:R-:W-:-:S05]  /*1c40*/  @P0 IMAD.WIDE.U32 R4, R4, -0x33333333, RZ ;  /* 0xcccccccd04040825 */ /* 0x000fca00078e00ff */
[----:B------:R-:W-:-:S05]  /*1c50*/  @P0 SHF.R.U32.HI R0, RZ, 0x2, R5 ;  /* 0x00000002ff000819 */ /* 0x000fca0000011605 */
[----:B------:R-:W-:-:S04]  /*1c60*/  @P0 IMAD R0, R0, -0x5, R3 ;  /* 0xfffffffb00000824 */ /* 0x000fc800078e0203 */
[----:B------:R-:W-:-:S04]  /*1c70*/  @P0 IMAD R0, R0, 0x8, R6 ;  /* 0x0000000800000824 */ /* 0x000fc800078e0206 */
[----:B------:R-:W-:-:S05]  /*1c80*/  @P0 VIADD R0, R0, 0x28 ;  /* 0x0000002800000836 */ /* 0x000fca0000000000 */
[----:B------:R-:W-:-:S04]  /*1c90*/  @P0 PRMT R0, R19, 0x654, R0 ;  /* 0x0000065413000816 */ /* 0x000fc80000000000 */
[----:B------:R0:W-:Y:S01]  /*1ca0*/  @P0 SYNCS.ARRIVE.TRANS64.RED.A1T0 RZ, [R0+URZ], RZ ;  /* 0x000000ff00ff09a7 */ /* 0x0001e2000810043f */
[----:B------:R-:W-:-:S13]  /*1cb0*/  ISETP.GT.U32.AND P0, PT, R18, 0x1, PT ;  /* 0x000000011200780c */ /* 0x000fda0003f04070 */
[----:B0-----:R-:W-:Y:S05]  /*1cc0*/  @P0 BRA `(.L_x_30) ;  /* 0x0000000000040947 */ /* 0x001fea0003800000 */
[----:B------:R-:W-:Y:S01]  /*1cd0*/  BPT.TRAP 0x1 ;  /* 0x000000040000795c */ /* 0x000fe20000300000 */
.L_x_30:
[----:B------:R-:W-:Y:S01]  /*1ce0*/  IMAD.SHL.U32 R3, R100, 0x80, RZ ;  /* 0x0000008064037824 */ /* 0x000fe200078e00ff */
[----:B------:R-:W-:Y:S01]  /*1cf0*/  UIADD3 UR41, UR43, UR41, URZ ;  /* 0x000000292b297290 */ /* 0x000fe2000fffe03f */
[----:B------:R-:W-:Y:S01]  /*1d00*/  IMAD.SHL.U32 R10, R99, 0x80, RZ ;  /* 0x00000080630a7824 */ /* 0x000fe200078e00ff */
[----:B------:R-:W-:Y:S01]  /*1d10*/  ULDC UR7, c[0x0][0x288] ;  /* 0x0000a20000077ab9 */ /* 0x000fe20000000800 */
[----:B------:R-:W-:Y:S01]  /*1d20*/  ULDC UR10, c[0x0][0x284] ;  /* 0x0000a100000a7ab9 */ /* 0x000fe20000000800 */
[----:B------:R-:W-:Y:S01]  /*1d30*/  UISETP.GT.U32.AND UP0, UPT, UR41, 0x4, UPT ;  /* 0x000000042900788c */ /* 0x000fe2000bf04070 */
[C---:B------:R-:W-:Y:S01]  /*1d40*/  ISETP.GE.AND P0, PT, R3.reuse, UR7, PT ;  /* 0x0000000703007c0c */ /* 0x040fe2000bf06270 */
[----:B------:R-:W-:Y:S01]  /*1d50*/  UISETP.GE.U32.AND UP1, UPT, UR43, 0x5, UPT ;  /* 0x000000052b00788c */ /* 0x000fe2000bf26070 */
[----:B------:R-:W-:Y:S01]  /*1d60*/  SHF.R.S32.HI R11, RZ, 0x1f, R23 ;  /* 0x0000001fff0b7819 */ /* 0x000fe20000011417 */
[----:B------:R-:W-:Y:S01]  /*1d70*/  UISETP.LT.U32.AND UP0, UPT, UR43, 0x5, UP0 ;  /* 0x000000052b00788c */ /* 0x000fe20008701070 */
[----:B------:R-:W-:Y:S01]  /*1d80*/  ISETP.GE.OR P0, PT, R10, UR10, P0 ;  /* 0x0000000a0a007c0c */ /* 0x000fe20008706670 */
[----:B------:R-:W-:Y:S01]  /*1d90*/  UIMAD.WIDE.U32 UR4, UR41, -0x33333333, URZ ;  /* 0xcccccccd290478a5 */ /* 0x000fe2000f8e003f */
[----:B------:R-:W-:Y:S01]  /*1da0*/  LOP3.LUT R8, R3, 0x6, R94, 0xf8, !PT ;  /* 0x0000000603087812 */ /* 0x000fe200078ef85e */
[----:B------:R-:W-:Y:S01]  /*1db0*/  USEL UR6, URZ, 0x1, !UP0 ;  /* 0x000000013f067887 */ /* 0x000fe2000c000000 */
[----:B------:R-:W-:-:S02]  /*1dc0*/  ULDC.64 UR8, c[0x0][0x5d0] ;  /* 0x0001740000087ab9 */ /* 0x000fc40000000a00 */
[----:B------:R-:W-:Y:S01]  /*1dd0*/  SHF.R.S32.HI R9, RZ, 0x1f, R8 ;  /* 0x0000001fff097819 */ /* 0x000fe20000011408 */
[----:B------:R-:W-:Y:S01]  /*1de0*/  IMAD R0, R11, UR8, RZ ;  /* 0x000000080b007c24 */ /* 0x000fe2000f8e02ff */
[----:B------:R-:W-:Y:S02]  /*1df0*/  USHF.R.U32.HI UR4, URZ, 0x2, UR5 ;  /* 0x000000023f047899 */ /* 0x000fe40008011605 */
[----:B------:R-:W-:Y:S01]  /*1e00*/  ULOP3.LUT UR40, UR40, UR6, URZ, 0x3c, !UPT ;  /* 0x0000000628287292 */ /* 0x000fe2000f8e3c3f */
[C---:B------:R-:W-:Y:S01]  /*1e10*/  IMAD R7, R23.reuse, UR9, R0 ;  /* 0x0000000917077c24 */ /* 0x040fe2000f8e0200 */
[----:B------:R-:W-:Y:S01]  /*1e20*/  UIMAD UR41, UR4, -0x5, UR41 ;  /* 0xfffffffb042978a4 */ /* 0x000fe2000f8e0229 */
[----:B------:R-:W-:Y:S01]  /*1e30*/  IMAD.WIDE.U32 R4, R23, UR8, R8 ;  /* 0x0000000817047c25 */ /* 0x000fe2000f8e0008 */
[----:B------:R-:W-:-:S03]  /*1e40*/  @UP1 ULOP3.LUT UR40, UR40, 0x1, UR4, 0x78, !UPT ;  /* 0x0000000128281892 */ /* 0x000fc6000f8e7804 */
[----:B------:R-:W-:Y:S02]  /*1e50*/  IMAD.IADD R5, R5, 0x1, R7 ;  /* 0x0000000105057824 */ /* 0x000fe400078e0207 */
[----:B------:R-:W-:Y:S01]  /*1e60*/  IMAD.MOV.U32 R0, RZ, RZ, -0x1 ;  /* 0xffffffffff007424 */ /* 0x000fe200078e00ff */
[----:B------:R-:W-:Y:S06]  /*1e70*/  @P0 BRA `(.L_x_32) ;  /* 0x0000003000ac0947 */ /* 0x000fec0003800000 */
[----:B------:R-:W0:Y:S01]  /*1e80*/  LDC.64 R12, c[0x0][0x5c8] ;  /* 0x00017200ff0c7b82 */ /* 0x000e220000000a00 */
[----:B------:R-:W-:Y:S01]  /*1e90*/  IMAD.WIDE R14, R99, 0x80, R88 ;  /* 0x00000080630e7825 */ /* 0x000fe200078e0258 */
[----:B------:R-:W-:Y:S01]  /*1ea0*/  ULDC.64 UR4, c[0x0][0x5c0] ;  /* 0x0001700000047ab9 */ /* 0x000fe20000000a00 */
[----:B------:R-:W-:Y:S02]  /*1eb0*/  BSSY B0, `(.L_x_32) ;  /* 0x0000327000007945 */ /* 0x000fe40003800000 */
[----:B------:R-:W-:Y:S02]  /*1ec0*/  IMAD.IADD R99, R97, 0x1, -R10 ;  /* 0x0000000161637824 */ /* 0x000fe400078e0a0a */
[----:B------:R-:W-:Y:S02]  /*1ed0*/  IMAD.IADD R3, R92, 0x1, -R3 ;  /* 0x000000015c037824 */ /* 0x000fe400078e0a03 */
[-C--:B0-----:R-:W-:Y:S02]  /*1ee0*/  IMAD R6, R15, R12.reuse, RZ ;  /* 0x0000000c0f067224 */ /* 0x081fe400078e02ff */
[----:B------:R-:W-:-:S04]  /*1ef0*/  IMAD.WIDE.U32 R4, R14, R12, R4 ;  /* 0x0000000c0e047225 */ /* 0x000fc800078e0004 */
[----:B------:R-:W-:Y:S01]  /*1f00*/  IMAD R7, R14, R13, R6 ;  /* 0x0000000d0e077224 */ /* 0x000fe200078e0206 */
[----:B------:R-:W-:-:S03]  /*1f10*/  IADD3 R4, P0, R4, UR4, RZ ;  /* 0x0000000404047c10 */ /* 0x000fc6000ff1e0ff */
[----:B------:R-:W-:Y:S01]  /*1f20*/  IMAD.IADD R7, R5, 0x1, R7 ;  /* 0x0000000105077824 */ /* 0x000fe200078e0207 */
[----:B------:R-:W-:-:S04]  /*1f30*/  LEA R6, P1, R12, R4, 0x3 ;  /* 0x000000040c067211 */ /* 0x000fc800078218ff */
[----:B------:R-:W-:Y:S02]  /*1f40*/  IADD3.X R5, R7, UR5, RZ, P0, !PT ;  /* 0x0000000507057c10 */ /* 0x000fe400087fe4ff */
[----:B-----5:R-:W-:Y:S02]  /*1f50*/  ISETP.NE.AND P0, PT, R91, RZ, PT ;  /* 0x000000ff5b00720c */ /* 0x020fe40003f05270 */
[----:B------:R-:W-:-:S11]  /*1f60*/  LEA.HI.X R7, R12, R5, R13, 0x3, P1 ;  /* 0x000000050c077211 */ /* 0x000fd600008f1c0d */
[----:B------:R-:W-:Y:S05]  /*1f70*/  @!P0 BRA `(.L_x_33) ;  /* 0x0000002400608947 */ /* 0x000fea0003800000 */
[----:B------:R-:W0:Y:S01]  /*1f80*/  LDC.64 R102, c[0x0][0x5b0] ;  /* 0x00016c00ff667b82 */ /* 0x000e220000000a00 */
[----:B------:R-:W-:Y:S01]  /*1f90*/  ULDC.64 UR4, c[0x0][0x5b8] ;  /* 0x00016e0000047ab9 */ /* 0x000fe20000000a00 */
[----:B------:R-:W-:Y:S01]  /*1fa0*/  ISETP.GE.AND P1, PT, R99, 0x1, PT ;  /* 0x000000016300780c */ /* 0x000fe20003f26270 */
[----:B------:R-:W-:Y:S01]  /*1fb0*/  IMAD R10, R11, UR4, RZ ;  /* 0x000000040b0a7c24 */ /* 0x000fe2000f8e02ff */
[----:B------:R-:W-:Y:S01]  /*1fc0*/  BSSY B1, `(.L_x_34) ;  /* 0x000000e000017945 */ /* 0x000fe20003800000 */
[----:B------:R-:W-:Y:S01]  /*1fd0*/  IMAD.WIDE.U32 R20, R23, UR4, R8 ;  /* 0x0000000417147c25 */ /* 0x000fe2000f8e0008 */
[----:B------:R-:W-:Y:S02]  /*1fe0*/  ISETP.LT.OR P5, PT, R3, 0x1, !P1 ;  /* 0x000000010300780c */ /* 0x000fe40004fa1670 */
[----:B------:R-:W1:Y:S01]  /*1ff0*/  LDC.64 R104, c[0x0][0x5a8] ;  /* 0x00016a00ff687b82 */ /* 0x000e620000000a00 */
[----:B------:R-:W-:Y:S02]  /*2000*/  IMAD R13, R23, UR5, R10 ;  /* 0x00000005170d7c24 */ /* 0x000fe4000f8e020a */
[----:B------:R-:W-:-:S02]  /*2010*/  IMAD.MOV.U32 R12, RZ, RZ, R20 ;  /* 0x000000ffff0c7224 */ /* 0x000fc400078e0014 */
[----:B------:R-:W-:Y:S02]  /*2020*/  IMAD.IADD R13, R21, 0x1, R13 ;  /* 0x00000001150d7824 */ /* 0x000fe400078e020d */
[-C--:B0-----:R-:W-:Y:S02]  /*2030*/  IMAD R10, R15, R102.reuse, RZ ;  /* 0x000000660f0a7224 */ /* 0x081fe400078e02ff */
[----:B------:R-:W-:-:S04]  /*2040*/  IMAD.WIDE.U32 R8, R14, R102, R12 ;  /* 0x000000660e087225 */ /* 0x000fc800078e000c */
[----:B------:R-:W-:Y:S01]  /*2050*/  IMAD R23, R14, R103, R10 ;  /* 0x000000670e177224 */ /* 0x000fe200078e020a */
[----:B-1----:R-:W-:-:S04]  /*2060*/  IADD3 R8, P0, R8, R104, RZ ;  /* 0x0000006808087210 */ /* 0x002fc80007f1e0ff */
[----:B------:R-:W-:Y:S01]  /*2070*/  IADD3.X R9, R105, R9, R23, P0, !PT ;  /* 0x0000000969097210 */ /* 0x000fe200007fe417 */
[----:B------:R-:W-:Y:S08]  /*2080*/  @P5 BRA `(.L_x_35) ;  /* 0x0000000000045947 */ /* 0x000ff00003800000 */
[----:B------:R0:W5:Y:S02]  /*2090*/  LDG.E.U8 R98, desc[UR38][R8.64] ;  /* 0x0000002608627981 */ /* 0x000164000c1e1100 */
.L_x_35:
[----:B------:R-:W-:Y:S05]  /*20a0*/  BSYNC B1 ;  /* 0x0000000000017941 */ /* 0x000fea0003800000 */
.L_x_34:
[----:B-----5:R-:W-:Y:S01]  /*20b0*/  LOP3.LUT R15, R98, 0xffff, RZ, 0xc0, !PT ;  /* 0x0000ffff620f7812 */ /* 0x020fe200078ec0ff */
[C---:B------:R-:W-:Y:S01]  /*20c0*/  IMAD.SHL.U32 R10, R102.reuse, 0x8, RZ ;  /* 0x00000008660a7824 */ /* 0x040fe200078e00ff */
[----:B------:R-:W-:Y:S01]  /*20d0*/  ISETP.LT.OR P2, PT, R3, 0x2, !P1 ;  /* 0x000000020300780c */ /* 0x000fe20004f41670 */
[----:B------:R-:W-:Y:S01]  /*20e0*/  BSSY B1, `(.L_x_36) ;  /* 0x000000e000017945 */ /* 0x000fe20003800000 */
[----:B------:R-:W-:Y:S02]  /*20f0*/  PRMT R100, R15, 0x8880, RZ ;  /* 0x000088800f647816 */ /* 0x000fe400000000ff */
[----:B------:R-:W-:Y:S02]  /*2100*/  SHF.L.U64.HI R11, R102, 0x3, R103 ;  /* 0x00000003660b7819 */ /* 0x000fe40000010267 */
[----:B------:R-:W-:Y:S01]  /*2110*/  ISETP.GE.AND P0, PT, R99, 0x9, PT ;  /* 0x000000096300780c */ /* 0x000fe20003f06270 */
[----:B------:R-:W-:Y:S02]  /*2120*/  IMAD R15, R100, R91, RZ ;  /* 0x0000005b640f7224 */ /* 0x000fe400078e02ff */
[----:B------:R-:W-:-:S04]  /*2130*/  IMAD.WIDE.U32 R10, R14, R102, R10 ;  /* 0x000000660e0a7225 */ /* 0x000fc800078e000a */
[----:B------:R-:W-:Y:S01]  /*2140*/  @!P5 IMAD R21, R24, R90, R15 ;  /* 0x0000005a1815d224 */ /* 0x000fe200078e020f */
[----:B------:R-:W-:Y:S01]  /*2150*/  IADD3 R10, P3, P4, R20, R104, R10 ;  /* 0x00000068140a7210 */ /* 0x000fe20007c7e00a */
[----:B------:R-:W-:-:S03]  /*2160*/  IMAD.IADD R20, R23, 0x1, R11 ;  /* 0x0000000117147824 */ /* 0x000fc600078e020b */
[----:B------:R1:W-:Y:S01]  /*2170*/  @!P5 STG.E.U8 desc[UR38][R4.64], R21 ;  /* 0x000000150400d986 */ /* 0x0003e2000c101126 */
[----:B------:R-:W-:Y:S08]  /*2180*/  @P2 BRA `(.L_x_37) ;  /* 0x00000000000c2947 */ /* 0x000ff00003800000 */
[----:B------:R-:W2:Y:S02]  /*2190*/  LDG.E.U8 R98, desc[UR38][R8.64+0x1] ;  /* 0x0000012608627981 */ /* 0x000ea4000c1e1100 */
[----:B--2---:R-:W-:-:S05]  /*21a0*/  PRMT R14, R98, 0x8880, RZ ;  /* 0x00008880620e7816 */ /* 0x004fca00000000ff */
[----:B------:R-:W-:-:S07]  /*21b0*/  IMAD R15, R14, R91, RZ ;  /* 0x0000005b0e0f7224 */ /* 0x000fce00078e02ff */
.L_x_37:
[----:B------:R-:W-:Y:S05]  /*21c0*/  BSYNC B1 ;  /* 0x0000000000017941 */ /* 0x000fea0003800000 */
.L_x_36:
[----:B------:R-:W-:Y:S01]  /*21d0*/  ISETP.LT.OR P5, PT, R3, 0x1, !P0 ;  /* 0x000000010300780c */ /* 0x000fe200047a1670 */
[----:B------:R-:W-:Y:S01]  /*21e0*/  @!P2 IMAD R25, R25, R90, R15 ;  /* 0x0000005a1919a224 */ /* 0x000fe200078e020f */
[----:B------:R-:W-:Y:S01]  /*21f0*/  BSSY B1, `(.L_x_38) ;  /* 0x000000a000017945 */ /* 0x000fe20003800000 */
[----:B------:R-:W-:Y:S02]  /*2200*/  IADD3.X R11, R13, R105, R20, P3, P4 ;  /* 0x000000690d0b7210 */ /* 0x000fe40001fe8414 */
[C---:B------:R-:W-:Y:S01]  /*2210*/  ISETP.LT.OR P3, PT, R3.reuse, 0x2, !P0 ;  /* 0x000000020300780c */ /* 0x040fe20004761670 */
[----:B------:R2:W-:Y:S01]  /*2220*/  @!P2 STG.E.U8 desc[UR38][R4.64+0x1], R25 ;  /* 0x000001190400a986 */ /* 0x0005e2000c101126 */
[C---:B------:R-:W-:Y:S02]  /*2230*/  ISETP.LT.OR P4, PT, R3.reuse, 0x9, !P1 ;  /* 0x000000090300780c */ /* 0x040fe40004f81670 */
[----:B------:R-:W-:-:S04]  /*2240*/  ISETP.LT.OR P2, PT, R3, 0xa, !P1 ;  /* 0x0000000a0300780c */ /* 0x000fc80004f41670 */
[----:B------:R-:W-:Y:S09]  /*2250*/  @P5 BRA `(.L_x_39) ;  /* 0x00000000000c5947 */ /* 0x000ff20003800000 */
[----:B------:R-:W3:Y:S02]  /*2260*/  LDG.E.U8 R98, desc[UR38][R10.64] ;  /* 0x000000260a627981 */ /* 0x000ee4000c1e1100 */
[----:B---3--:R-:W-:-:S05]  /*2270*/  PRMT R12, R98, 0x8880, RZ ;  /* 0x00008880620c7816 */ /* 0x008fca00000000ff */
[----:B------:R-:W-:-:S07]  /*2280*/  IMAD R15, R12, R91, RZ ;  /* 0x0000005b0c0f7224 */ /* 0x000fce00078e02ff */
.L_x_39:
[----:B------:R-:W-:Y:S05]  /*2290*/  BSYNC B1 ;  /* 0x0000000000017941 */ /* 0x000fea0003800000 */
.L_x_38:
[----:B------:R-:W-:Y:S01]  /*22a0*/  @!P5 IMAD R13, R26, R90, R15 ;  /* 0x0000005a1a0dd224 */ /* 0x000fe200078e020f */
[----:B------:R-:W-:Y:S04]  /*22b0*/  BSSY B1, `(.L_x_40) ;  /* 0x0000006000017945 */ /* 0x000fe80003800000 */
[----:B------:R3:W-:Y:S01]  /*22c0*/  @!P5 STG.E.U8 desc[UR38][R6.64], R13 ;  /* 0x0000000d0600d986 */ /* 0x0007e2000c101126 */
[----:B------:R-:W-:Y:S05]  /*22d0*/  @P3 BRA `(.L_x_41) ;  /* 0x00000000000c3947 */ /* 0x000fea0003800000 */
[----:B------:R-:W4:Y:S02]  /*22e0*/  LDG.E.U8 R98, desc[UR38][R10.64+0x1] ;  /* 0x000001260a627981 */ /* 0x000f24000c1e1100 */
[----:B----4-:R-:W-:-:S05]  /*22f0*/  PRMT R12, R98, 0x8880, RZ ;  /* 0x00008880620c7816 */ /* 0x010fca00000000ff */
[----:B------:R-:W-:-:S07]  /*2300*/  IMAD R15, R12, R91, RZ ;  /* 0x0000005b0c0f7224 */ /* 0x000fce00078e02ff */
.L_x_41:
[----:B------:R-:W-:Y:S05]  /*2310*/  BSYNC B1 ;  /* 0x0000000000017941 */ /* 0x000fea0003800000 */
.L_x_40:
[----:B------:R-:W-:Y:S01]  /*2320*/  @!P3 IMAD R27, R27, R90, R15 ;  /* 0x0000005a1b1bb224 */ /* 0x000fe200078e020f */
[----:B------:R-:W-:Y:S04]  /*2330*/  BSSY B1, `(.L_x_42) ;  /* 0x0000006000017945 */ /* 0x000fe80003800000 */
[----:B------:R4:W-:Y:S01]  /*2340*/  @!P3 STG.E.U8 desc[UR38][R6.64+0x1], R27 ;  /* 0x0000011b0600b986 */ /* 0x0009e2000c101126 */
[----:B------:R-:W-:Y:S05]  /*2350*/  @P4 BRA `(.L_x_43) ;  /* 0x00000000000c4947 */ /* 0x000fea0003800000 */
[----:B------:R-:W5:Y:S02]  /*2360*/  LDG.E.U8 R98, desc[UR38][R8.64+0x8] ;  /* 0x0000082608627981 */ /* 0x000f64000c1e1100 */
[----:B-----5:R-:W-:-:S05]  /*2370*/  PRMT R12, R98, 0x8880, RZ ;  /* 0x00008880620c7816 */ /* 0x020fca00000000ff */
[----:B------:R-:W-:-:S07]  /*2380*/  IMAD R15, R12, R91, RZ ;  /* 0x0000005b0c0f7224 */ /* 0x000fce00078e02ff */
.L_x_43:
[----:B------:R-:W-:Y:S05]  /*2390*/  BSYNC B1 ;  /* 0x0000000000017941 */ /* 0x000fea0003800000 */
.L_x_42:
[----:B---3--:R-:W-:Y:S01]  /*23a0*/  @!P4 IMAD R13, R28, R90, R15 ;  /* 0x0000005a1c0dc224 */ /* 0x008fe200078e020f */
[----:B------:R-:W-:Y:S04]  /*23b0*/  BSSY B1, `(.L_x_44) ;  /* 0x0000006000017945 */ /* 0x000fe80003800000 */
[----:B------:R3:W-:Y:S01]  /*23c0*/  @!P4 STG.E.U8 desc[UR38][R4.64+0x8], R13 ;  /* 0x0000080d0400c986 */ /* 0x0007e2000c101126 */
[----:B------:R-:W-:Y:S05]  /*23d0*/  @P2 BRA `(.L_x_45) ;  /* 0x00000000000c2947 */ /* 0x000fea0003800000 */
[----:B------:R-:W5:Y:S02]  /*23e0*/  LDG.E.U8 R98, desc[UR38][R8.64+0x9] ;  /* 0x0000092608627981 */ /* 0x000f64000c1e1100 */
[----:B-----5:R-:W-:-:S05]  /*23f0*/  PRMT R12, R98, 0x8880, RZ ;  /* 0x00008880620c7816 */ /* 0x020fca00000000ff */
[----:B------:R-:W-:-:S07]  /*2400*/  IMAD R15, R12, R91, RZ ;  /* 0x0000005b0c0f7224 */ /* 0x000fce00078e02ff */
.L_x_45:
[----:B------:R-:W-:Y:S05]  /*2410*/  BSYNC B1 ;  /* 0x0000000000017941 */ /* 0x000fea0003800000 */
.L_x_44:
[----:B------:R-:W-:Y:S01]  /*2420*/  ISETP.LT.OR P4, PT, R3, 0x9, !P0 ;  /* 0x000000090300780c */ /* 0x000fe20004781670 */
[----:B------:R-:W-:Y:S01]  /*2430*/  @!P2 IMAD R29, R29, R90, R15 ;  /* 0x0000005a1d1da224 */ /* 0x000fe200078e020f */
[----:B------:R-:W-:Y:S01]  /*2440*/  BSSY B1, `(.L_x_46) ;  /* 0x0000009000017945 */ /* 0x000fe20003800000 */
[C---:B------:R-:W-:Y:S02]  /*2450*/  ISETP.LT.OR P3, PT, R3.reuse, 0xa, !P0 ;  /* 0x0000000a0300780c */ /* 0x040fe40004761670 */
[C---:B------:R-:W-:Y:S01]  /*2460*/  ISETP.LT.OR P5, PT, R3.reuse, 0x11, !P1 ;  /* 0x000000110300780c */ /* 0x040fe20004fa1670 */
[----:B------:R0:W-:Y:S01]  /*2470*/  @!P2 STG.E.U8 desc[UR38][R4.64+0x9], R29 ;  /* 0x0000091d0400a986 */ /* 0x0001e2000c101126 */
[----:B------:R-:W-:-:S06]  /*2480*/  ISETP.LT.OR P2, PT, R3, 0x12, !P1 ;  /* 0x000000120300780c */ /* 0x000fcc0004f41670 */
[----:B------:R-:W-:Y:S07]  /*2490*/  @P4 BRA `(.L_x_47) ;  /* 0x00000000000c4947 */ /* 0x000fee0003800000 */
[----:B------:R-:W5:Y:S02]  /*24a0*/  LDG.E.U8 R98, desc[UR38][R10.64+0x8] ;  /* 0x000008260a627981 */ /* 0x000f64000c1e1100 */
[----:B-----5:R-:W-:-:S05]  /*24b0*/  PRMT R12, R98, 0x8880, RZ ;  /* 0x00008880620c7816 */ /* 0x020fca00000000ff */
[----:B------:R-:W-:-:S07]  /*24c0*/  IMAD R15, R12, R91, RZ ;  /* 0x0000005b0c0f7224 */ /* 0x000fce00078e02ff */
.L_x_47:
[----:B------:R-:W-:Y:S05]  /*24d0*/  BSYNC B1 ;  /* 0x0000000000017941 */ /* 0x000fea0003800000 */
.L_x_46:
[----:B---3--:R-:W-:Y:S01]  /*24e0*/  @!P4 IMAD R13, R30, R90, R15 ;  /* 0x0000005a1e0dc224 */ /* 0x008fe200078e020f */
[----:B------:R-:W-:Y:S04]  /*24f0*/  BSSY B1, `(.L_x_48) ;  /* 0x0000006000017945 */ /* 0x000fe80003800000 */
[----:B------:R3:W-:Y:S01]  /*2500*/  @!P4 STG.E.U8 desc[UR38][R6.64+0x8], R13 ;  /* 0x0000080d0600c986 */ /* 0x0007e2000c101126 */
[----:B------:R-:W-:Y:S05]  /*2510*/  @P3 BRA `(.L_x_49) ;  /* 0x00000000000c3947 */ /* 0x000fea0003800000 */
[----:B------:R-:W5:Y:S02]  /*2520*/  LDG.E.U8 R98, desc[UR38][R10.64+0x9] ;  /* 0x000009260a627981 */ /* 0x000f64000c1e1100 */
[----:B-----5:R-:W-:-:S05]  /*2530*/  PRMT R12, R98, 0x8880, RZ ;  /* 0x00008880620c7816 */ /* 0x020fca00000000ff */
[----:B------:R-:W-:-:S07]  /*2540*/  IMAD R15, R12, R91, RZ ;  /* 0x0000005b0c0f7224 */ /* 0x000fce00078e02ff */
.L_x_49:
[----:B------:R-:W-:Y:S05]  /*2550*/  BSYNC B1 ;  /* 0x0000000000017941 */ /* 0x000fea0003800000 */
.L_x_48:
[----:B------:R-:W-:Y:S01]  /*2560*/  @!P3 IMAD R31, R31, R90, R15 ;  /* 0x0000005a1f1fb224 */ /* 0x000fe200078e020f */
[----:B------:R-:W-:Y:S04]  /*2570*/  BSSY B1, `(.L_x_50) ;  /* 0x0000006000017945 */ /* 0x000fe80003800000 */
[----:B------:R0:W-:Y:S01]  /*2580*/  @!P3 STG.E.U8 desc[UR38][R6.64+0x9], R31 ;  /* 0x0000091f0600b986 */ /* 0x0001e2000c101126 */
[----:B------:R-:W-:Y:S05]  /*2590*/  @P5 BRA `(.L_x_51) ;  /* 0x00000000000c5947 */ /* 0x000fea0003800000 */
[----:B------:R-:W5:Y:S02]  /*25a0*/  LDG.E.U8 R98, desc[UR38][R8.64+0x10] ;  /* 0x0000102608627981 */ /* 0x000f64000c1e1100 */
[----:B-----5:R-:W-:-:S05]  /*25b0*/  PRMT R12, R98, 0x8880, RZ ;  /* 0x00008880620c7816 */ /* 0x020fca00000000ff */
[----:B------:R-:W-:-:S07]  /*25c0*/  IMAD R15, R12, R91, RZ ;  /* 0x0000005b0c0f7224 */ /* 0x000fce00078e02ff */
.L_x_51:
[----:B------:R-:W-:Y:S05]  /*25d0*/  BSYNC B1 ;  /* 0x0000000000017941 */ /* 0x000fea0003800000 */
.L_x_50:
[----:B---3--:R-:W-:Y:S01]  /*25e0*/  @!P5 IMAD R13, R32, R90, R15 ;  /* 0x0000005a200dd224 */ /* 0x008fe200078e020f */
[----:B------:R-:W-:Y:S04]  /*25f0*/  BSSY B1, `(.L_x_52) ;  /* 0x0000006000017945 */ /* 0x000fe80003800000 */
[----:B------:R3:W-:Y:S01]  /*2600*/  @!P5 STG.E.U8 desc[UR38][R4.64+0x10], R13 ;  /* 0x0000100d0400d986 */ /* 0x0007e2000c101126 */
[----:B------:R-:W-:Y:S05]  /*2610*/  @P2 BRA `(.L_x_53) ;  /* 0x00000000000c2947 */ /* 0x000fea0003800000 */
[----:B------:R-:W5:Y:S02]  /*2620*/  LDG.E.U8 R98, desc[UR38][R8.64+0x11] ;  /* 0x0000112608627981 */ /* 0x000f64000c1e1100 */
[----:B-----5:R-:W-:-:S05]  /*2630*/  PRMT R12, R98, 0x8880, RZ ;  /* 0x00008880620c7816 */ /* 0x020fca00000000ff */
[----:B------:R-:W-:-:S07]  /*2640*/  IMAD R15, R12, R91, RZ ;  /* 0x0000005b0c0f7224 */ /* 0x000fce00078e02ff */
.L_x_53:
[----:B------:R-:W-:Y:S05]  /*2650*/  BSYNC B1 ;  /* 0x0000000000017941 */ /* 0x000fea0003800000 */
.L_x_52:
        /* <DEDUP_REMOVED lines=11> */
.L_x_55:
[----:B------:R-:W-:Y:S05]  /*2710*/  BSYNC B1 ;  /* 0x0000000000017941 */ /* 0x000fea0003800000 */
.L_x_54:
[----:B---3--:R-:W-:Y:S01]  /*2720*/  @!P4 IMAD R13, R34, R90, R15 ;  /* 0x0000005a220dc224 */ /* 0x008fe200078e020f */
[----:B------:R-:W-:Y:S04]  /*2730*/  BSSY B1, `(.L_x_56) ;  /* 0x0000006000017945 */ /* 0x000fe80003800000 */
[----:B------:R3:W-:Y:S01]  /*2740*/  @!P4 STG.E.U8 desc[UR38][R6.64+0x10], R13 ;  /* 0x0000100d0600c986 */ /* 0x0007e2000c101126 */
[----:B------:R-:W-:Y:S05]  /*2750*/  @P3 BRA `(.L_x_57) ;  /* 0x00000000000c3947 */ /* 0x000fea0003800000 */
[----:B------:R-:W5:Y:S02]  /*2760*/  LDG.E.U8 R98, desc[UR38][R10.64+0x11] ;  /* 0x000011260a627981 */ /* 0x000f64000c1e1100 */
[----:B-----5:R-:W-:-:S05]  /*2770*/  PRMT R12, R98, 0x8880, RZ ;  /* 0x00008880620c7816 */ /* 0x020fca00000000ff */
[----:B------:R-:W-:-:S07]  /*2780*/  IMAD R15, R12, R91, RZ ;  /* 0x0000005b0c0f7224 */ /* 0x000fce00078e02ff */
.L_x_57:
[----:B------:R-:W-:Y:S05]  /*2790*/  BSYNC B1 ;  /* 0x0000000000017941 */ /* 0x000fea0003800000 */
.L_x_56:
[----:B------:R-:W-:Y:S01]  /*27a0*/  @!P3 IMAD R35, R35, R90, R15 ;  /* 0x0000005a2323b224 */ /* 0x000fe200078e020f */
[----:B------:R-:W-:Y:S04]  /*27b0*/  BSSY B1, `(.L_x_58) ;  /* 0x0000006000017945 */ /* 0x000fe80003800000 */
[----:B------:R0:W-:Y:S01]  /*27c0*/  @!P3 STG.E.U8 desc[UR38][R6.64+0x11], R35 ;  /* 0x000011230600b986 */ /* 0x0001e2000c101126 */
[----:B------:R-:W-:Y:S05]  /*27d0*/  @P5 BRA `(.L_x_59) ;  /* 0x00000000000c5947 */ /* 0x000fea0003800000 */
[----:B------:R-:W5:Y:S02]  /*27e0*/  LDG.E.U8 R98, desc[UR38][R8.64+0x18] ;  /* 0x0000182608627981 */ /* 0x000f64000c1e1100 */
[----:B-----5:R-:W-:-:S05]  /*27f0*/  PRMT R12, R98, 0x8880, RZ ;  /* 0x00008880620c7816 */ /* 0x020fca00000000ff */
[----:B------:R-:W-:-:S07]  /*2800*/  IMAD R15, R12, R91, RZ ;  /* 0x0000005b0c0f7224 */ /* 0x000fce00078e02ff */
.L_x_59:
[----:B------:R-:W-:Y:S05]  /*2810*/  BSYNC B1 ;  /* 0x0000000000017941 */ /* 0x000fea0003800000 */
.L_x_58:
[----:B---3--:R-:W-:Y:S01]  /*2820*/  @!P5 IMAD R13, R36, R90, R15 ;  /* 0x0000005a240dd224 */ /* 0x008fe200078e020f */
[----:B------:R-:W-:Y:S04]  /*2830*/  BSSY B1, `(.L_x_60) ;  /* 0x0000006000017945 */ /* 0x000fe80003800000 */
[----:B------:R3:W-:Y:S01]  /*2840*/  @!P5 STG.E.U8 desc[UR38][R4.64+0x18], R13 ;  /* 0x0000180d0400d986 */ /* 0x0007e2000c101126 */
[----:B------:R-:W-:Y:S05]  /*2850*/  @P2 BRA `(.L_x_61) ;  /* 0x00000000000c2947 */ /* 0x000fea0003800000 */
[----:B------:R-:W5:Y:S02]  /*2860*/  LDG.E.U8 R98, desc[UR38][R8.64+0x19] ;  /* 0x0000192608627981 */ /* 0x000f64000c1e1100 */
[----:B-----5:R-:W-:-:S05]  /*2870*/  PRMT R12, R98, 0x8880, RZ ;  /* 0x00008880620c7816 */ /* 0x020fca00000000ff */
[----:B------:R-:W-:-:S07]  /*2880*/  IMAD R15, R12, R91, RZ ;  /* 0x0000005b0c0f7224 */ /* 0x000fce00078e02ff */
.L_x_61:
[----:B------:R-:W-:Y:S05]  /*2890*/  BSYNC B1 ;  /* 0x0000000000017941 */ /* 0x000fea0003800000 */
.L_x_60:
        /* <DEDUP_REMOVED lines=11> */
.L_x_63:
[----:B------:R-:W-:Y:S05]  /*2950*/  BSYNC B1 ;  /* 0x0000000000017941 */ /* 0x000fea0003800000 */
.L_x_62:
[----:B---3--:R-:W-:Y:S01]  /*2960*/  @!P4 IMAD R13, R38, R90, R15 ;  /* 0x0000005a260dc224 */ /* 0x008fe200078e020f */
[----:B------:R-:W-:Y:S04]  /*2970*/  BSSY B1, `(.L_x_64) ;  /* 0x0000006000017945 */ /* 0x000fe80003800000 */
[----:B------:R3:W-:Y:S01]  /*2980*/  @!P4 STG.E.U8 desc[UR38][R6.64+0x18], R13 ;  /* 0x0000180d0600c986 */ /* 0x0007e2000c101126 */
[----:B------:R-:W-:Y:S05]  /*2990*/  @P3 BRA `(.L_x_65) ;  /* 0x00000000000c3947 */ /* 0x000fea0003800000 */
[----:B------:R-:W5:Y:S02]  /*29a0*/  LDG.E.U8 R98, desc[UR38][R10.64+0x19] ;  /* 0x000019260a627981 */ /* 0x000f64000c1e1100 */
[----:B-----5:R-:W-:-:S05]  /*29b0*/  PRMT R12, R98, 0x8880, RZ ;  /* 0x00008880620c7816 */ /* 0x020fca00000000ff */
[----:B------:R-:W-:-:S07]  /*29c0*/  IMAD R15, R12, R91, RZ ;  /* 0x0000005b0c0f7224 */ /* 0x000fce00078e02ff */
.L_x_65:
[----:B------:R-:W-:Y:S05]  /*29d0*/  BSYNC B1 ;  /* 0x0000000000017941 */ /* 0x000fea0003800000 */
.L_x_64:
[----:B------:R-:W-:Y:S01]  /*29e0*/  @!P3 IMAD R39, R39, R90, R15 ;  /* 0x0000005a2727b224 */ /* 0x000fe200078e020f */
[----:B------:R-:W-:Y:S04]  /*29f0*/  BSSY B1, `(.L_x_66) ;  /* 0x0000006000017945 */ /* 0x000fe80003800000 */
[----:B------:R0:W-:Y:S01]  /*2a00*/  @!P3 STG.E.U8 desc[UR38][R6.64+0x19], R39 ;  /* 0x000019270600b986 */ /* 0x0001e2000c101126 */
[----:B------:R-:W-:Y:S05]  /*2a10*/  @P5 BRA `(.L_x_67) ;  /* 0x00000000000c5947 */ /* 0x000fea0003800000 */
[----:B------:R-:W5:Y:S02]  /*2a20*/  LDG.E.U8 R98, desc[UR38][R8.64+0x20] ;  /* 0x0000202608627981 */ /* 0x000f64000c1e1100 */
[----:B-----5:R-:W-:-:S05]  /*2a30*/  PRMT R12, R98, 0x8880, RZ ;  /* 0x00008880620c7816 */ /* 0x020fca00000000ff */
[----:B------:R-:W-:-:S07]  /*2a40*/  IMAD R15, R12, R91, RZ ;  /* 0x0000005b0c0f7224 */ /* 0x000fce00078e02ff */
.L_x_67:
[----:B------:R-:W-:Y:S05]  /*2a50*/  BSYNC B1 ;  /* 0x0000000000017941 */ /* 0x000fea0003800000 */
.L_x_66:
[----:B---3--:R-:W-:Y:S01]  /*2a60*/  @!P5 IMAD R13, R40, R90, R15 ;  /* 0x0000005a280dd224 */ /* 0x008fe200078e020f */
[----:B------:R-:W-:Y:S04]  /*2a70*/  BSSY B1, `(.L_x_68) ;  /* 0x0000006000017945 */ /* 0x000fe80003800000 */
[----:B------:R3:W-:Y:S01]  /*2a80*/  @!P5 STG.E.U8 desc[UR38][R4.64+0x20], R13 ;  /* 0x0000200d0400d986 */ /* 0x0007e2000c101126 */
[----:B------:R-:W-:Y:S05]  /*2a90*/  @P2 BRA `(.L_x_69) ;  /* 0x00000000000c2947 */ /* 0x000fea0003800000 */
[----:B------:R-:W5:Y:S02]  /*2aa0*/  LDG.E.U8 R98, desc[UR38][R8.64+0x21] ;  /* 0x0000212608627981 */ /* 0x000f64000c1e1100 */
[----:B-----5:R-:W-:-:S05]  /*2ab0*/  PRMT R12, R98, 0x8880, RZ ;  /* 0x00008880620c7816 */ /* 0x020fca00000000ff */
[----:B------:R-:W-:-:S07]  /*2ac0*/  IMAD R15, R12, R91, RZ ;  /* 0x0000005b0c0f7224 */ /* 0x000fce00078e02ff */
.L_x_69:
[----:B------:R-:W-:Y:S05]  /*2ad0*/  BSYNC B1 ;  /* 0x0000000000017941 */ /* 0x000fea0003800000 */
.L_x_68:
        /* <DEDUP_REMOVED lines=11> */
.L_x_71:
[----:B------:R-:W-:Y:S05]  /*2b90*/  BSYNC B1 ;  /* 0x0000000000017941 */ /* 0x000fea0003800000 */
.L_x_70:
[----:B---3--:R-:W-:Y:S01]  /*2ba0*/  @!P4 IMAD R13, R42, R90, R15 ;  /* 0x0000005a2a0dc224 */ /* 0x008fe200078e020f */
[----:B------:R-:W-:Y:S04]  /*2bb0*/  BSSY B1, `(.L_x_72) ;  /* 0x0000006000017945 */ /* 0x000fe80003800000 */
[----:B------:R3:W-:Y:S01]  /*2bc0*/  @!P4 STG.E.U8 desc[UR38][R6.64+0x20], R13 ;  /* 0x0000200d0600c986 */ /* 0x0007e2000c101126 */
[----:B------:R-:W-:Y:S05]  /*2bd0*/  @P3 BRA `(.L_x_73) ;  /* 0x00000000000c3947 */ /* 0x000fea0003800000 */
[----:B------:R-:W5:Y:S02]  /*2be0*/  LDG.E.U8 R98, desc[UR38][R10.64+0x21] ;  /* 0x000021260a627981 */ /* 0x000f64000c1e1100 */
[----:B-----5:R-:W-:-:S05]  /*2bf0*/  PRMT R12, R98, 0x8880, RZ ;  /* 0x00008880620c7816 */ /* 0x020fca00000000ff */
[----:B------:R-:W-:-:S07]  /*2c00*/  IMAD R15, R12, R91, RZ ;  /* 0x0000005b0c0f7224 */ /* 0x000fce00078e02ff */
.L_x_73:
[----:B------:R-:W-:Y:S05]  /*2c10*/  BSYNC B1 ;  /* 0x0000000000017941 */ /* 0x000fea0003800000 */
.L_x_72:
[----:B------:R-:W-:Y:S01]  /*2c20*/  @!P3 IMAD R43, R43, R90, R15 ;  /* 0x0000005a2b2bb224 */ /* 0x000fe200078e020f */
[----:B------:R-:W-:Y:S04]  /*2c30*/  BSSY B1, `(.L_x_74) ;  /* 0x0000006000017945 */ /* 0x000fe80003800000 */
[----:B------:R0:W-:Y:S01]  /*2c40*/  @!P3 STG.E.U8 desc[UR38][R6.64+0x21], R43 ;  /* 0x0000212b0600b986 */ /* 0x0001e2000c101126 */
[----:B------:R-:W-:Y:S05]  /*2c50*/  @P5 BRA `(.L_x_75) ;  /* 0x00000000000c5947 */ /* 0x000fea0003800000 */
[----:B------:R-:W5:Y:S02]  /*2c60*/  LDG.E.U8 R98, desc[UR38][R8.64+0x28] ;  /* 0x0000282608627981 */ /* 0x000f64000c1e1100 */
[----:B-----5:R-:W-:-:S05]  /*2c70*/  PRMT R12, R98, 0x8880, RZ ;  /* 0x00008880620c7816 */ /* 0x020fca00000000ff */
[----:B------:R-:W-:-:S07]  /*2c80*/  IMAD R15, R12, R91, RZ ;  /* 0x0000005b0c0f7224 */ /* 0x000fce00078e02ff */
.L_x_75:
[----:B------:R-:W-:Y:S05]  /*2c90*/  BSYNC B1 ;  /* 0x0000000000017941 */ /* 0x000fea0003800000 */
.L_x_74:
[----:B---3--:R-:W-:Y:S01]  /*2ca0*/  @!P5 IMAD R13, R44, R90, R15 ;  /* 0x0000005a2c0dd224 */ /* 0x008fe200078e020f */
[----:B------:R-:W-:Y:S04]  /*2cb0*/  BSSY B1, `(.L_x_76) ;  /* 0x0000006000017945 */ /* 0x000fe80003800000 */
[----:B------:R3:W-:Y:S01]  /*2cc0*/  @!P5 STG.E.U8 desc[UR38][R4.64+0x28], R13 ;  /* 0x0000280d0400d986 */ /* 0x0007e2000c101126 */
[----:B------:R-:W-:Y:S05]  /*2cd0*/  @P2 BRA `(.L_x_77) ;  /* 0x00000000000c2947 */ /* 0x000fea0003800000 */
[----:B------:R-:W5:Y:S02]  /*2ce0*/  LDG.E.U8 R98, desc[UR38][R8.64+0x29] ;  /* 0x0000292608627981 */ /* 0x000f64000c1e1100 */
[----:B-----5:R-:W-:-:S05]  /*2cf0*/  PRMT R12, R98, 0x8880, RZ ;  /* 0x00008880620c7816 */ /* 0x020fca00000000ff */
[----:B------:R-:W-:-:S07]  /*2d00*/  IMAD R15, R12, R91, RZ ;  /* 0x0000005b0c0f7224 */ /* 0x000fce00078e02ff */
.L_x_77:
[----:B------:R-:W-:Y:S05]  /*2d10*/  BSYNC B1 ;  /* 0x0000000000017941 */ /* 0x000fea0003800000 */
.L_x_76:
        /* <DEDUP_REMOVED lines=11> */
.L_x_79:
[----:B------:R-:W-:Y:S05]  /*2dd0*/  BSYNC B1 ;  /* 0x0000000000017941 */ /* 0x000fea0003800000 */
.L_x_78:
[----:B---3--:R-:W-:Y:S01]  /*2de0*/  @!P4 IMAD R13, R46, R90, R15 ;  /* 0x0000005a2e0dc224 */ /* 0x008fe200078e020f */
[----:B------:R-:W-:Y:S04]  /*2df0*/  BSSY B1, `(.L_x_80) ;  /* 0x0000006000017945 */ /* 0x000fe80003800000 */
[----:B------:R3:W-:Y:S01]  /*2e00*/  @!P4 STG.E.U8 desc[UR38][R6.64+0x28], R13 ;  /* 0x0000280d0600c986 */ /* 0x0007e2000c101126 */
[----:B------:R-:W-:Y:S05]  /*2e10*/  @P3 BRA `(.L_x_81) ;  /* 0x00000000000c3947 */ /* 0x000fea0003800000 */
[----:B------:R-:W5:Y:S02]  /*2e20*/  LDG.E.U8 R98, desc[UR38][R10.64+0x29] ;  /* 0x000029260a627981 */ /* 0x000f64000c1e1100 */
[----:B-----5:R-:W-:-:S05]  /*2e30*/  PRMT R12, R98, 0x8880, RZ ;  /* 0x00008880620c7816 */ /* 0x020fca00000000ff */
[----:B------:R-:W-:-:S07]  /*2e40*/  IMAD R15, R12, R91, RZ ;  /* 0x0000005b0c0f7224 */ /* 0x000fce00078e02ff */
.L_x_81:
[----:B------:R-:W-:Y:S05]  /*2e50*/  BSYNC B1 ;  /* 0x0000000000017941 */ /* 0x000fea0003800000 */
.L_x_80:
[----:B------:R-:W-:Y:S01]  /*2e60*/  @!P3 IMAD R47, R47, R90, R15 ;  /* 0x0000005a2f2fb224 */ /* 0x000fe200078e020f */
[----:B------:R-:W-:Y:S04]  /*2e70*/  BSSY B1, `(.L_x_82) ;  /* 0x0000006000017945 */ /* 0x000fe80003800000 */
[----:B------:R0:W-:Y:S01]  /*2e80*/  @!P3 STG.E.U8 desc[UR38][R6.64+0x29], R47 ;  /* 0x0000292f0600b986 */ /* 0x0001e2000c101126 */
[----:B------:R-:W-:Y:S05]  /*2e90*/  @P5 BRA `(.L_x_83) ;  /* 0x00000000000c5947 */ /* 0x000fea0003800000 */
[----:B------:R-:W5:Y:S02]  /*2ea0*/  LDG.E.U8 R98, desc[UR38][R8.64+0x30] ;  /* 0x0000302608627981 */ /* 0x000f64000c1e1100 */
[----:B-----5:R-:W-:-:S05]  /*2eb0*/  PRMT R12, R98, 0x8880, RZ ;  /* 0x00008880620c7816 */ /* 0x020fca00000000ff */
[----:B------:R-:W-:-:S07]  /*2ec0*/  IMAD R15, R12, R91, RZ ;  /* 0x0000005b0c0f7224 */ /* 0x000fce00078e02ff */
.L_x_83:
[----:B------:R-:W-:Y:S05]  /*2ed0*/  BSYNC B1 ;  /* 0x0000000000017941 */ /* 0x000fea0003800000 */
.L_x_82:
[----:B---3--:R-:W-:Y:S01]  /*2ee0*/  @!P5 IMAD R13, R48, R90, R15 ;  /* 0x0000005a300dd224 */ /* 0x008fe200078e020f */
[----:B------:R-:W-:Y:S04]  /*2ef0*/  BSSY B1, `(.L_x_84) ;  /* 0x0000006000017945 */ /* 0x000fe80003800000 */
[----:B------:R3:W-:Y:S01]  /*2f00*/  @!P5 STG.E.U8 desc[UR38][R4.64+0x30], R13 ;  /* 0x0000300d0400d986 */ /* 0x0007e2000c101126 */
[----:B------:R-:W-:Y:S05]  /*2f10*/  @P2 BRA `(.L_x_85) ;  /* 0x00000000000c2947 */ /* 0x000fea0003800000 */
[----:B------:R-:W5:Y:S02]  /*2f20*/  LDG.E.U8 R98, desc[UR38][R8.64+0x31] ;  /* 0x0000312608627981 */ /* 0x000f64000c1e1100 */
[----:B-----5:R-:W-:-:S05]  /*2f30*/  PRMT R12, R98, 0x8880, RZ ;  /* 0x00008880620c7816 */ /* 0x020fca00000000ff */
[----:B------:R-:W-:-:S07]  /*2f40*/  IMAD R15, R12, R91, RZ ;  /* 0x0000005b0c0f7224 */ /* 0x000fce00078e02ff */
.L_x_85:
[----:B------:R-:W-:Y:S05]  /*2f50*/  BSYNC B1 ;  /* 0x0000000000017941 */ /* 0x000fea0003800000 */
.L_x_84:
        /* <DEDUP_REMOVED lines=11> */
.L_x_87:
[----:B------:R-:W-:Y:S05]  /*3010*/  BSYNC B1 ;  /* 0x0000000000017941 */ /* 0x000fea0003800000 */
.L_x_86:
[----:B---3--:R-:W-:Y:S01]  /*3020*/  @!P4 IMAD R13, R50, R90, R15 ;  /* 0x0000005a320dc224 */ /* 0x008fe200078e020f */
[----:B------:R-:W-:Y:S04]  /*3030*/  BSSY B1, `(.L_x_88) ;  /* 0x0000006000017945 */ /* 0x000fe80003800000 */
[----:B------:R3:W-:Y:S01]  /*3040*/  @!P4 STG.E.U8 desc[UR38][R6.64+0x30], R13 ;  /* 0x0000300d0600c986 */ /* 0x0007e2000c101126 */
[----:B------:R-:W-:Y:S05]  /*3050*/  @P3 BRA `(.L_x_89) ;  /* 0x00000000000c3947 */ /* 0x000fea0003800000 */
[----:B------:R-:W5:Y:S02]  /*3060*/  LDG.E.U8 R98, desc[UR38][R10.64+0x31] ;  /* 0x000031260a627981 */ /* 0x000f64000c1e1100 */
[----:B-----5:R-:W-:-:S05]  /*3070*/  PRMT R12, R98, 0x8880, RZ ;  /* 0x00008880620c7816 */ /* 0x020fca00000000ff */
[----:B------:R-:W-:-:S07]  /*3080*/  IMAD R15, R12, R91, RZ ;  /* 0x0000005b0c0f7224 */ /* 0x000fce00078e02ff */
.L_x_89:
[----:B------:R-:W-:Y:S05]  /*3090*/  BSYNC B1 ;  /* 0x0000000000017941 */ /* 0x000fea0003800000 */
.L_x_88:
[----:B------:R-:W-:Y:S01]  /*30a0*/  @!P3 IMAD R51, R51, R90, R15 ;  /* 0x0000005a3333b224 */ /* 0x000fe200078e020f */
[----:B------:R-:W-:Y:S04]  /*30b0*/  BSSY B1, `(.L_x_90) ;  /* 0x0000006000017945 */ /* 0x000fe80003800000 */
[----:B------:R0:W-:Y:S01]  /*30c0*/  @!P3 STG.E.U8 desc[UR38][R6.64+0x31], R51 ;  /* 0x000031330600b986 */ /* 0x0001e2000c101126 */
[----:B------:R-:W-:Y:S05]  /*30d0*/  @P5 BRA `(.L_x_91) ;  /* 0x00000000000c5947 */ /* 0x000fea0003800000 */
[----:B------:R-:W5:Y:S02]  /*30e0*/  LDG.E.U8 R98, desc[UR38][R8.64+0x38] ;  /* 0x0000382608627981 */ /* 0x000f64000c1e1100 */
[----:B-----5:R-:W-:-:S05]  /*30f0*/  PRMT R12, R98, 0x8880, RZ ;  /* 0x00008880620c7816 */ /* 0x020fca00000000ff */
[----:B------:R-:W-:-:S07]  /*3100*/  IMAD R15, R12, R91, RZ ;  /* 0x0000005b0c0f7224 */ /* 0x000fce00078e02ff */
.L_x_91:
[----:B------:R-:W-:Y:S05]  /*3110*/  BSYNC B1 ;  /* 0x0000000000017941 */ /* 0x000fea0003800000 */
.L_x_90:
[----:B---3--:R-:W-:Y:S01]  /*3120*/  @!P5 IMAD R13, R52, R90, R15 ;  /* 0x0000005a340dd224 */ /* 0x008fe200078e020f */
[----:B------:R-:W-:Y:S04]  /*3130*/  BSSY B1, `(.L_x_92) ;  /* 0x0000006000017945 */ /* 0x000fe80003800000 */
[----:B------:R3:W-:Y:S01]  /*3140*/  @!P5 STG.E.U8 desc[UR38][R4.64+0x38], R13 ;  /* 0x0000380d0400d986 */ /* 0x0007e2000c101126 */
[----:B------:R-:W-:Y:S05]  /*3150*/  @P2 BRA `(.L_x_93) ;  /* 0x00000000000c2947 */ /* 0x000fea0003800000 */
[----:B------:R-:W5:Y:S02]  /*3160*/  LDG.E.U8 R98, desc[UR38][R8.64+0x39] ;  /* 0x0000392608627981 */ /* 0x000f64000c1e1100 */
[----:B-----5:R-:W-:-:S05]  /*3170*/  PRMT R12, R98, 0x8880, RZ ;  /* 0x00008880620c7816 */ /* 0x020fca00000000ff */
[----:B------:R-:W-:-:S07]  /*3180*/  IMAD R15, R12, R91, RZ ;  /* 0x0000005b0c0f7224 */ /* 0x000fce00078e02ff */
.L_x_93:
[----:B------:R-:W-:Y:S05]  /*3190*/  BSYNC B1 ;  /* 0x0000000000017941 */ /* 0x000fea0003800000 */
.L_x_92:
        /* <DEDUP_REMOVED lines=11> */
.L_x_95:
[----:B------:R-:W-:Y:S05]  /*3250*/  BSYNC B1 ;  /* 0x0000000000017941 */ /* 0x000fea0003800000 */
.L_x_94:
[----:B---3--:R-:W-:Y:S01]  /*3260*/  @!P4 IMAD R13, R54, R90, R15 ;  /* 0x0000005a360dc224 */ /* 0x008fe200078e020f */
[----:B------:R-:W-:Y:S04]  /*3270*/  BSSY B1, `(.L_x_96) ;  /* 0x0000006000017945 */ /* 0x000fe80003800000 */
[----:B------:R3:W-:Y:S01]  /*3280*/  @!P4 STG.E.U8 desc[UR38][R6.64+0x38], R13 ;  /* 0x0000380d0600c986 */ /* 0x0007e2000c101126 */
[----:B------:R-:W-:Y:S05]  /*3290*/  @P3 BRA `(.L_x_97) ;  /* 0x00000000000c3947 */ /* 0x000fea0003800000 */
[----:B------:R-:W5:Y:S02]  /*32a0*/  LDG.E.U8 R98, desc[UR38][R10.64+0x39] ;  /* 0x000039260a627981 */ /* 0x000f64000c1e1100 */
[----:B-----5:R-:W-:-:S05]  /*32b0*/  PRMT R12, R98, 0x8880, RZ ;  /* 0x00008880620c7816 */ /* 0x020fca00000000ff */
[----:B------:R-:W-:-:S07]  /*32c0*/  IMAD R15, R12, R91, RZ ;  /* 0x0000005b0c0f7224 */ /* 0x000fce00078e02ff */
.L_x_97:
[----:B------:R-:W-:Y:S05]  /*32d0*/  BSYNC B1 ;  /* 0x0000000000017941 */ /* 0x000fea0003800000 */
.L_x_96:
[----:B------:R-:W-:Y:S01]  /*32e0*/  @!P3 IMAD R55, R55, R90, R15 ;  /* 0x0000005a3737b224 */ /* 0x000fe200078e020f */
[----:B------:R-:W-:Y:S04]  /*32f0*/  BSSY B1, `(.L_x_98) ;  /* 0x0000006000017945 */ /* 0x000fe80003800000 */
[----:B------:R0:W-:Y:S01]  /*3300*/  @!P3 STG.E.U8 desc[UR38][R6.64+0x39], R55 ;  /* 0x000039370600b986 */ /* 0x0001e2000c101126 */
[----:B------:R-:W-:Y:S05]  /*3310*/  @P5 BRA `(.L_x_99) ;  /* 0x00000000000c5947 */ /* 0x000fea0003800000 */
[----:B------:R-:W5:Y:S02]  /*3320*/  LDG.E.U8 R98, desc[UR38][R8.64+0x40] ;  /* 0x0000402608627981 */ /* 0x000f64000c1e1100 */
[----:B-----5:R-:W-:-:S05]  /*3330*/  PRMT R12, R98, 0x8880, RZ ;  /* 0x00008880620c7816 */ /* 0x020fca00000000ff */
[----:B------:R-:W-:-:S07]  /*3340*/  IMAD R15, R12, R91, RZ ;  /* 0x0000005b0c0f7224 */ /* 0x000fce00078e02ff */
.L_x_99:
[----:B------:R-:W-:Y:S05]  /*3350*/  BSYNC B1 ;  /* 0x0000000000017941 */ /* 0x000fea0003800000 */
.L_x_98:
[----:B---3--:R-:W-:Y:S01]  /*3360*/  @!P5 IMAD R13, R56, R90, R15 ;  /* 0x0000005a380dd224 */ /* 0x008fe200078e020f */
[----:B------:R-:W-:Y:S04]  /*3370*/  BSSY B1, `(.L_x_100) ;  /* 0x0000006000017945 */ /* 0x000fe80003800000 */
[----:B------:R3:W-:Y:S01]  /*3380*/  @!P5 STG.E.U8 desc[UR38][R4.64+0x40], R13 ;  /* 0x0000400d0400d986 */ /* 0x0007e2000c101126 */
[----:B------:R-:W-:Y:S05]  /*3390*/  @P2 BRA `(.L_x_101) ;  /* 0x00000000000c2947 */ /* 0x000fea0003800000 */
[----:B------:R-:W5:Y:S02]  /*33a0*/  LDG.E.U8 R98, desc[UR38][R8.64+0x41] ;  /* 0x0000412608627981 */ /* 0x000f64000c1e1100 */
[----:B-----5:R-:W-:-:S05]  /*33b0*/  PRMT R12, R98, 0x8880, RZ ;  /* 0x00008880620c7816 */ /* 0x020fca00000000ff */
[----:B------:R-:W-:-:S07]  /*33c0*/  IMAD R15, R12, R91, RZ ;  /* 0x0000005b0c0f7224 */ /* 0x000fce00078e02ff */
.L_x_101:
[----:B------:R-:W-:Y:S05]  /*33d0*/  BSYNC B1 ;  /* 0x0000000000017941 */ /* 0x000fea0003800000 */
.L_x_100:
        /* <DEDUP_REMOVED lines=11> */
.L_x_103:
[----:B------:R-:W-:Y:S05]  /*3490*/  BSYNC B1 ;  /* 0x0000000000017941 */ /* 0x000fea0003800000 */
.L_x_102:
[----:B---3--:R-:W-:Y:S01]  /*34a0*/  @!P4 IMAD R13, R58, R90, R15 ;  /* 0x0000005a3a0dc224 */ /* 0x008fe200078e020f */
[----:B------:R-:W-:Y:S04]  /*34b0*/  BSSY B1, `(.L_x_104) ;  /* 0x0000006000017945 */ /* 0x000fe80003800000 */
[----:B------:R3:W-:Y:S01]  /*34c0*/  @!P4 STG.E.U8 desc[UR38][R6.64+0x40], R13 ;  /* 0x0000400d0600c986 */ /* 0x0007e2000c101126 */
[----:B------:R-:W-:Y:S05]  /*34d0*/  @P3 BRA `(.L_x_105) ;  /* 0x00000000000c3947 */ /* 0x000fea0003800000 */
[----:B------:R-:W5:Y:S02]  /*34e0*/  LDG.E.U8 R98, desc[UR38][R10.64+0x41] ;  /* 0x000041260a627981 */ /* 0x000f64000c1e1100 */
[----:B-----5:R-:W-:-:S05]  /*34f0*/  PRMT R12, R98, 0x8880, RZ ;  /* 0x00008880620c7816 */ /* 0x020fca00000000ff */
[----:B------:R-:W-:-:S07]  /*3500*/  IMAD R15, R12, R91, RZ ;  /* 0x0000005b0c0f7224 */ /* 0x000fce00078e02ff */
.L_x_105:
[----:B------:R-:W-:Y:S05]  /*3510*/  BSYNC B1 ;  /* 0x0000000000017941 */ /* 0x000fea0003800000 */
.L_x_104:
[----:B------:R-:W-:Y:S01]  /*3520*/  @!P3 IMAD R59, R59, R90, R15 ;  /* 0x0000005a3b3bb224 */ /* 0x000fe200078e020f */
[----:B------:R-:W-:Y:S04]  /*3530*/  BSSY B1, `(.L_x_106) ;  /* 0x0000006000017945 */ /* 0x000fe80003800000 */
[----:B------:R0:W-:Y:S01]  /*3540*/  @!P3 STG.E.U8 desc[UR38][R6.64+0x41], R59 ;  /* 0x0000413b0600b986 */ /* 0x0001e2000c101126 */
[----:B------:R-:W-:Y:S05]  /*3550*/  @P5 BRA `(.L_x_107) ;  /* 0x00000000000c5947 */ /* 0x000fea0003800000 */
[----:B------:R-:W5:Y:S02]  /*3560*/  LDG.E.U8 R98, desc[UR38][R8.64+0x48] ;  /* 0x0000482608627981 */ /* 0x000f64000c1e1100 */
[----:B-----5:R-:W-:-:S05]  /*3570*/  PRMT R12, R98, 0x8880, RZ ;  /* 0x00008880620c7816 */ /* 0x020fca00000000ff */
[----:B------:R-:W-:-:S07]  /*3580*/  IMAD R15, R12, R91, RZ ;  /* 0x0000005b0c0f7224 */ /* 0x000fce00078e02ff */
.L_x_107:
[----:B------:R-:W-:Y:S05]  /*3590*/  BSYNC B1 ;  /* 0x0000000000017941 */ /* 0x000fea0003800000 */
.L_x_106:
[----:B---3--:R-:W-:Y:S01]  /*35a0*/  @!P5 IMAD R13, R60, R90, R15 ;  /* 0x0000005a3c0dd224 */ /* 0x008fe200078e020f */
[----:B------:R-:W-:Y:S04]  /*35b0*/  BSSY B1, `(.L_x_108) ;  /* 0x0000006000017945 */ /* 0x000fe80003800000 */
[----:B------:R3:W-:Y:S01]  /*35c0*/  @!P5 STG.E.U8 desc[UR38][R4.64+0x48], R13 ;  /* 0x0000480d0400d986 */ /* 0x0007e2000c101126 */
[----:B------:R-:W-:Y:S05]  /*35d0*/  @P2 BRA `(.L_x_109) ;  /* 0x00000000000c2947 */ /* 0x000fea0003800000 */
[----:B------:R-:W5:Y:S02]  /*35e0*/  LDG.E.U8 R98, desc[UR38][R8.64+0x49] ;  /* 0x0000492608627981 */ /* 0x000f64000c1e1100 */
[----:B-----5:R-:W-:-:S05]  /*35f0*/  PRMT R12, R98, 0x8880, RZ ;  /* 0x00008880620c7816 */ /* 0x020fca00000000ff */
[----:B------:R-:W-:-:S07]  /*3600*/  IMAD R15, R12, R91, RZ ;  /* 0x0000005b0c0f7224 */ /* 0x000fce00078e02ff */
.L_x_109:
[----:B------:R-:W-:Y:S05]  /*3610*/  BSYNC B1 ;  /* 0x0000000000017941 */ /* 0x000fea0003800000 */
.L_x_108:
        /* <DEDUP_REMOVED lines=11> */
.L_x_111:
[----:B------:R-:W-:Y:S05]  /*36d0*/  BSYNC B1 ;  /* 0x0000000000017941 */ /* 0x000fea0003800000 */
.L_x_110:
[----:B---3--:R-:W-:Y:S01]  /*36e0*/  @!P4 IMAD R13, R62, R90, R15 ;  /* 0x0000005a3e0dc224 */ /* 0x008fe200078e020f */
[----:B------:R-:W-:Y:S04]  /*36f0*/  BSSY B1, `(.L_x_112) ;  /* 0x0000006000017945 */ /* 0x000fe80003800000 */
[----:B------:R3:W-:Y:S01]  /*3700*/  @!P4 STG.E.U8 desc[UR38][R6.64+0x48], R13 ;  /* 0x0000480d0600c986 */ /* 0x0007e2000c101126 */
[----:B------:R-:W-:Y:S05]  /*3710*/  @P3 BRA `(.L_x_113) ;  /* 0x00000000000c3947 */ /* 0x000fea0003800000 */
[----:B------:R-:W5:Y:S02]  /*3720*/  LDG.E.U8 R98, desc[UR38][R10.64+0x49] ;  /* 0x000049260a627981 */ /* 0x000f64000c1e1100 */
[----:B-----5:R-:W-:-:S05]  /*3730*/  PRMT R12, R98, 0x8880, RZ ;  /* 0x00008880620c7816 */ /* 0x020fca00000000ff */
[----:B------:R-:W-:-:S07]  /*3740*/  IMAD R15, R12, R91, RZ ;  /* 0x0000005b0c0f7224 */ /* 0x000fce00078e02ff */
.L_x_113:
[----:B------:R-:W-:Y:S05]  /*3750*/  BSYNC B1 ;  /* 0x0000000000017941 */ /* 0x000fea0003800000 */
.L_x_112:
[----:B------:R-:W-:Y:S01]  /*3760*/  @!P3 IMAD R63, R63, R90, R15 ;  /* 0x0000005a3f3fb224 */ /* 0x000fe200078e020f */
[----:B------:R-:W-:Y:S04]  /*3770*/  BSSY B1, `(.L_x_114) ;  /* 0x0000006000017945 */ /* 0x000fe80003800000 */
[----:B------:R0:W-:Y:S01]  /*3780*/  @!P3 STG.E.U8 desc[UR38][R6.64+0x49], R63 ;  /* 0x0000493f0600b986 */ /* 0x0001e2000c101126 */
[----:B------:R-:W-:Y:S05]  /*3790*/  @P5 BRA `(.L_x_115) ;  /* 0x00000000000c5947 */ /* 0x000fea0003800000 */
[----:B------:R-:W5:Y:S02]  /*37a0*/  LDG.E.U8 R98, desc[UR38][R8.64+0x50] ;  /* 0x0000502608627981 */ /* 0x000f64000c1e1100 */
[----:B-----5:R-:W-:-:S05]  /*37b0*/  PRMT R12, R98, 0x8880, RZ ;  /* 0x00008880620c7816 */ /* 0x020fca00000000ff */
[----:B------:R-:W-:-:S07]  /*37c0*/  IMAD R15, R12, R91, RZ ;  /* 0x0000005b0c0f7224 */ /* 0x000fce00078e02ff */
.L_x_115:
[----:B------:R-:W-:Y:S05]  /*37d0*/  BSYNC B1 ;  /* 0x0000000000017941 */ /* 0x000fea0003800000 */
.L_x_114:
[----:B---3--:R-:W-:Y:S01]  /*37e0*/  @!P5 IMAD R13, R64, R90, R15 ;  /* 0x0000005a400dd224 */ /* 0x008fe200078e020f */
[----:B------:R-:W-:Y:S04]  /*37f0*/  BSSY B1, `(.L_x_116) ;  /* 0x0000006000017945 */ /* 0x000fe80003800000 */
[----:B------:R3:W-:Y:S01]  /*3800*/  @!P5 STG.E.U8 desc[UR38][R4.64+0x50], R13 ;  /* 0x0000500d0400d986 */ /* 0x0007e2000c101126 */
[----:B------:R-:W-:Y:S05]  /*3810*/  @P2 BRA `(.L_x_117) ;  /* 0x00000000000c2947 */ /* 0x000fea0003800000 */
[----:B------:R-:W5:Y:S02]  /*3820*/  LDG.E.U8 R98, desc[UR38][R8.64+0x51] ;  /* 0x0000512608627981 */ /* 0x000f64000c1e1100 */
[----:B-----5:R-:W-:-:S05]  /*3830*/  PRMT R12, R98, 0x8880, RZ ;  /* 0x00008880620c7816 */ /* 0x020fca00000000ff */
[----:B------:R-:W-:-:S07]  /*3840*/  IMAD R15, R12, R91, RZ ;  /* 0x0000005b0c0f7224 */ /* 0x000fce00078e02ff */
.L_x_117:
[----:B------:R-:W-:Y:S05]  /*3850*/  BSYNC B1 ;  /* 0x0000000000017941 */ /* 0x000fea0003800000 */
.L_x_116:
        /* <DEDUP_REMOVED lines=11> */
.L_x_119:
[----:B------:R-:W-:Y:S05]  /*3910*/  BSYNC B1 ;  /* 0x0000000000017941 */ /* 0x000fea0003800000 */
.L_x_118:
[----:B---3--:R-:W-:Y:S01]  /*3920*/  @!P4 IMAD R13, R66, R90, R15 ;  /* 0x0000005a420dc224 */ /* 0x008fe200078e020f */
[----:B------:R-:W-:Y:S04]  /*3930*/  BSSY B1, `(.L_x_120) ;  /* 0x0000006000017945 */ /* 0x000fe80003800000 */
[----:B------:R3:W-:Y:S01]  /*3940*/  @!P4 STG.E.U8 desc[UR38][R6.64+0x50], R13 ;  /* 0x0000500d0600c986 */ /* 0x0007e2000c101126 */
[----:B------:R-:W-:Y:S05]  /*3950*/  @P3 BRA `(.L_x_121) ;  /* 0x00000000000c3947 */ /* 0x000fea0003800000 */
[----:B------:R-:W5:Y:S02]  /*3960*/  LDG.E.U8 R98, desc[UR38][R10.64+0x51] ;  /* 0x000051260a627981 */ /* 0x000f64000c1e1100 */
[----:B-----5:R-:W-:-:S05]  /*3970*/  PRMT R12, R98, 0x8880, RZ ;  /* 0x00008880620c7816 */ /* 0x020fca00000000ff */
[----:B------:R-:W-:-:S07]  /*3980*/  IMAD R15, R12, R91, RZ ;  /* 0x0000005b0c0f7224 */ /* 0x000fce00078e02ff */
.L_x_121:
[----:B------:R-:W-:Y:S05]  /*3990*/  BSYNC B1 ;  /* 0x0000000000017941 */ /* 0x000fea0003800000 */
.L_x_120:
[----:B------:R-:W-:Y:S01]  /*39a0*/  @!P3 IMAD R67, R67, R90, R15 ;  /* 0x0000005a4343b224 */ /* 0x000fe200078e020f */
[----:B------:R-:W-:Y:S04]  /*39b0*/  BSSY B1, `(.L_x_122) ;  /* 0x0000006000017945 */ /* 0x000fe80003800000 */
[----:B------:R0:W-:Y:S01]  /*39c0*/  @!P3 STG.E.U8 desc[UR38][R6.64+0x51], R67 ;  /* 0x000051430600b986 */ /* 0x0001e2000c101126 */
[----:B------:R-:W-:Y:S05]  /*39d0*/  @P5 BRA `(.L_x_123) ;  /* 0x00000000000c5947 */ /* 0x000fea0003800000 */
[----:B------:R-:W5:Y:S02]  /*39e0*/  LDG.E.U8 R98, desc[UR38][R8.64+0x58] ;  /* 0x0000582608627981 */ /* 0x000f64000c1e1100 */
[----:B-----5:R-:W-:-:S05]  /*39f0*/  PRMT R12, R98, 0x8880, RZ ;  /* 0x00008880620c7816 */ /* 0x020fca00000000ff */
[----:B------:R-:W-:-:S07]  /*3a00*/  IMAD R15, R12, R91, RZ ;  /* 0x0000005b0c0f7224 */ /* 0x000fce00078e02ff */
.L_x_123:
[----:B------:R-:W-:Y:S05]  /*3a10*/  BSYNC B1 ;  /* 0x0000000000017941 */ /* 0x000fea0003800000 */
.L_x_122:
[----:B---3--:R-:W-:Y:S01]  /*3a20*/  @!P5 IMAD R13, R68, R90, R15 ;  /* 0x0000005a440dd224 */ /* 0x008fe200078e020f */
[----:B------:R-:W-:Y:S04]  /*3a30*/  BSSY B1, `(.L_x_124) ;  /* 0x0000006000017945 */ /* 0x000fe80003800000 */
[----:B------:R3:W-:Y:S01]  /*3a40*/  @!P5 STG.E.U8 desc[UR38][R4.64+0x58], R13 ;  /* 0x0000580d0400d986 */ /* 0x0007e2000c101126 */
[----:B------:R-:W-:Y:S05]  /*3a50*/  @P2 BRA `(.L_x_125) ;  /* 0x00000000000c2947 */ /* 0x000fea0003800000 */
[----:B------:R-:W5:Y:S02]  /*3a60*/  LDG.E.U8 R98, desc[UR38][R8.64+0x59] ;  /* 0x0000592608627981 */ /* 0x000f64000c1e1100 */
[----:B-----5:R-:W-:-:S05]  /*3a70*/  PRMT R12, R98, 0x8880, RZ ;  /* 0x00008880620c7816 */ /* 0x020fca00000000ff */
[----:B------:R-:W-:-:S07]  /*3a80*/  IMAD R15, R12, R91, RZ ;  /* 0x0000005b0c0f7224 */ /* 0x000fce00078e02ff */
.L_x_125:
[----:B------:R-:W-:Y:S05]  /*3a90*/  BSYNC B1 ;  /* 0x0000000000017941 */ /* 0x000fea0003800000 */
.L_x_124:
        /* <DEDUP_REMOVED lines=11> */
.L_x_127:
[----:B------:R-:W-:Y:S05]  /*3b50*/  BSYNC B1 ;  /* 0x0000000000017941 */ /* 0x000fea0003800000 */
.L_x_126:
[----:B---3--:R-:W-:Y:S01]  /*3b60*/  @!P4 IMAD R13, R70, R90, R15 ;  /* 0x0000005a460dc224 */ /* 0x008fe200078e020f */
[----:B------:R-:W-:Y:S04]  /*3b70*/  BSSY B1, `(.L_x_128) ;  /* 0x0000006000017945 */ /* 0x000fe80003800000 */
[----:B------:R3:W-:Y:S01]  /*3b80*/  @!P4 STG.E.U8 desc[UR38][R6.64+0x58], R13 ;  /* 0x0000580d0600c986 */ /* 0x0007e2000c101126 */
[----:B------:R-:W-:Y:S05]  /*3b90*/  @P3 BRA `(.L_x_129) ;  /* 0x00000000000c3947 */ /* 0x000fea0003800000 */
[----:B------:R-:W5:Y:S02]  /*3ba0*/  LDG.E.U8 R98, desc[UR38][R10.64+0x59] ;  /* 0x000059260a627981 */ /* 0x000f64000c1e1100 */
[----:B-----5:R-:W-:-:S05]  /*3bb0*/  PRMT R12, R98, 0x8880, RZ ;  /* 0x00008880620c7816 */ /* 0x020fca00000000ff */
[----:B------:R-:W-:-:S07]  /*3bc0*/  IMAD R15, R12, R91, RZ ;  /* 0x0000005b0c0f7224 */ /* 0x000fce00078e02ff */
.L_x_129:
[----:B------:R-:W-:Y:S05]  /*3bd0*/  BSYNC B1 ;  /* 0x0000000000017941 */ /* 0x000fea0003800000 */
.L_x_128:
[----:B------:R-:W-:Y:S01]  /*3be0*/  @!P3 IMAD R71, R71, R90, R15 ;  /* 0x0000005a4747b224 */ /* 0x000fe200078e020f */
[----:B------:R-:W-:Y:S04]  /*3bf0*/  BSSY B1, `(.L_x_130) ;  /* 0x0000006000017945 */ /* 0x000fe80003800000 */
[----:B------:R0:W-:Y:S01]  /*3c00*/  @!P3 STG.E.U8 desc[UR38][R6.64+0x59], R71 ;  /* 0x000059470600b986 */ /* 0x0001e2000c101126 */
[----:B------:R-:W-:Y:S05]  /*3c10*/  @P5 BRA `(.L_x_131) ;  /* 0x00000000000c5947 */ /* 0x000fea0003800000 */
[----:B------:R-:W5:Y:S02]  /*3c20*/  LDG.E.U8 R98, desc[UR38][R8.64+0x60] ;  /* 0x0000602608627981 */ /* 0x000f64000c1e1100 */
[----:B-----5:R-:W-:-:S05]  /*3c30*/  PRMT R12, R98, 0x8880, RZ ;  /* 0x00008880620c7816 */ /* 0x020fca00000000ff */
[----:B------:R-:W-:-:S07]  /*3c40*/  IMAD R15, R12, R91, RZ ;  /* 0x0000005b0c0f7224 */ /* 0x000fce00078e02ff */
.L_x_131:
[----:B------:R-:W-:Y:S05]  /*3c50*/  BSYNC B1 ;  /* 0x0000000000017941 */ /* 0x000fea0003800000 */
.L_x_130:
[----:B---3--:R-:W-:Y:S01]  /*3c60*/  @!P5 IMAD R13, R72, R90, R15 ;  /* 0x0000005a480dd224 */ /* 0x008fe200078e020f */
[----:B------:R-:W-:Y:S04]  /*3c70*/  BSSY B1, `(.L_x_132) ;  /* 0x0000006000017945 */ /* 0x000fe80003800000 */
[----:B------:R3:W-:Y:S01]  /*3c80*/  @!P5 STG.E.U8 desc[UR38][R4.64+0x60], R13 ;  /* 0x0000600d0400d986 */ /* 0x0007e2000c101126 */
[----:B------:R-:W-:Y:S05]  /*3c90*/  @P2 BRA `(.L_x_133) ;  /* 0x00000000000c2947 */ /* 0x000fea0003800000 */
[----:B------:R-:W5:Y:S02]  /*3ca0*/  LDG.E.U8 R98, desc[UR38][R8.64+0x61] ;  /* 0x0000612608627981 */ /* 0x000f64000c1e1100 */
[----:B-----5:R-:W-:-:S05]  /*3cb0*/  PRMT R12, R98, 0x8880, RZ ;  /* 0x00008880620c7816 */ /* 0x020fca00000000ff */
[----:B------:R-:W-:-:S07]  /*3cc0*/  IMAD R15, R12, R91, RZ ;  /* 0x0000005b0c0f7224 */ /* 0x000fce00078e02ff */
.L_x_133:
[----:B------:R-:W-:Y:S05]  /*3cd0*/  BSYNC B1 ;  /* 0x0000000000017941 */ /* 0x000fea0003800000 */
.L_x_132:
        /* <DEDUP_REMOVED lines=11> */
.L_x_135:
[----:B------:R-:W-:Y:S05]  /*3d90*/  BSYNC B1 ;  /* 0x0000000000017941 */ /* 0x000fea0003800000 */
.L_x_134:
[----:B---3--:R-:W-:Y:S01]  /*3da0*/  @!P4 IMAD R13, R74, R90, R15 ;  /* 0x0000005a4a0dc224 */ /* 0x008fe200078e020f */
[----:B------:R-:W-:Y:S04]  /*3db0*/  BSSY B1, `(.L_x_136) ;  /* 0x0000006000017945 */ /* 0x000fe80003800000 */
[----:B------:R3:W-:Y:S01]  /*3dc0*/  @!P4 STG.E.U8 desc[UR38][R6.64+0x60], R13 ;  /* 0x0000600d0600c986 */ /* 0x0007e2000c101126 */
[----:B------:R-:W-:Y:S05]  /*3dd0*/  @P3 BRA `(.L_x_137) ;  /* 0x00000000000c3947 */ /* 0x000fea0003800000 */
[----:B------:R-:W5:Y:S02]  /*3de0*/  LDG.E.U8 R98, desc[UR38][R10.64+0x61] ;  /* 0x000061260a627981 */ /* 0x000f64000c1e1100 */
[----:B-----5:R-:W-:-:S05]  /*3df0*/  PRMT R12, R98, 0x8880, RZ ;  /* 0x00008880620c7816 */ /* 0x020fca00000000ff */
[----:B------:R-:W-:-:S07]  /*3e00*/  IMAD R15, R12, R91, RZ ;  /* 0x0000005b0c0f7224 */ /* 0x000fce00078e02ff */
.L_x_137:
[----:B------:R-:W-:Y:S05]  /*3e10*/  BSYNC B1 ;  /* 0x0000000000017941 */ /* 0x000fea0003800000 */
.L_x_136:
[----:B------:R-:W-:Y:S01]  /*3e20*/  @!P3 IMAD R75, R75, R90, R15 ;  /* 0x0000005a4b4bb224 */ /* 0x000fe200078e020f */
[----:B------:R-:W-:Y:S04]  /*3e30*/  BSSY B1, `(.L_x_138) ;  /* 0x0000006000017945 */ /* 0x000fe80003800000 */
[----:B------:R0:W-:Y:S01]  /*3e40*/  @!P3 STG.E.U8 desc[UR38][R6.64+0x61], R75 ;  /* 0x0000614b0600b986 */ /* 0x0001e2000c101126 */
[----:B------:R-:W-:Y:S05]  /*3e50*/  @P5 BRA `(.L_x_139) ;  /* 0x00000000000c5947 */ /* 0x000fea0003800000 */
[----:B------:R-:W5:Y:S02]  /*3e60*/  LDG.E.U8 R98, desc[UR38][R8.64+0x68] ;  /* 0x0000682608627981 */ /* 0x000f64000c1e1100 */
[----:B-----5:R-:W-:-:S05]  /*3e70*/  PRMT R12, R98, 0x8880, RZ ;  /* 0x00008880620c7816 */ /* 0x020fca00000000ff */
[----:B------:R-:W-:-:S07]  /*3e80*/  IMAD R15, R12, R91, RZ ;  /* 0x0000005b0c0f7224 */ /* 0x000fce00078e02ff */
.L_x_139:
[----:B------:R-:W-:Y:S05]  /*3e90*/  BSYNC B1 ;  /* 0x0000000000017941 */ /* 0x000fea0003800000 */
.L_x_138:
[----:B---3--:R-:W-:Y:S01]  /*3ea0*/  @!P5 IMAD R13, R76, R90, R15 ;  /* 0x0000005a4c0dd224 */ /* 0x008fe200078e020f */
[----:B------:R-:W-:Y:S04]  /*3eb0*/  BSSY B1, `(.L_x_140) ;  /* 0x0000006000017945 */ /* 0x000fe80003800000 */
[----:B------:R3:W-:Y:S01]  /*3ec0*/  @!P5 STG.E.U8 desc[UR38][R4.64+0x68], R13 ;  /* 0x0000680d0400d986 */ /* 0x0007e2000c101126 */
[----:B------:R-:W-:Y:S05]  /*3ed0*/  @P2 BRA `(.L_x_141) ;  /* 0x00000000000c2947 */ /* 0x000fea0003800000 */
[----:B------:R-:W5:Y:S02]  /*3ee0*/  LDG.E.U8 R98, desc[UR38][R8.64+0x69] ;  /* 0x0000692608627981 */ /* 0x000f64000c1e1100 */
[----:B-----5:R-:W-:-:S05]  /*3ef0*/  PRMT R12, R98, 0x8880, RZ ;  /* 0x00008880620c7816 */ /* 0x020fca00000000ff */
[----:B------:R-:W-:-:S07]  /*3f00*/  IMAD R15, R12, R91, RZ ;  /* 0x0000005b0c0f7224 */ /* 0x000fce00078e02ff */
.L_x_141:
[----:B------:R-:W-:Y:S05]  /*3f10*/  BSYNC B1 ;  /* 0x0000000000017941 */ /* 0x000fea0003800000 */
.L_x_140:
        /* <DEDUP_REMOVED lines=11> */
.L_x_143:
[----:B------:R-:W-:Y:S05]  /*3fd0*/  BSYNC B1 ;  /* 0x0000000000017941 */ /* 0x000fea0003800000 */
.L_x_142:
[----:B---3--:R-:W-:Y:S01]  /*3fe0*/  @!P4 IMAD R13, R78, R90, R15 ;  /* 0x0000005a4e0dc224 */ /* 0x008fe200078e020f */
[----:B------:R-:W-:Y:S04]  /*3ff0*/  BSSY B1, `(.L_x_144) ;  /* 0x0000006000017945 */ /* 0x000fe80003800000 */
[----:B------:R3:W-:Y:S01]  /*4000*/  @!P4 STG.E.U8 desc[UR38][R6.64+0x68], R13 ;  /* 0x0000680d0600c986 */ /* 0x0007e2000c101126 */
[----:B------:R-:W-:Y:S05]  /*4010*/  @P3 BRA `(.L_x_145) ;  /* 0x00000000000c3947 */ /* 0x000fea0003800000 */
[----:B------:R-:W5:Y:S02]  /*4020*/  LDG.E.U8 R98, desc[UR38][R10.64+0x69] ;  /* 0x000069260a627981 */ /* 0x000f64000c1e1100 */
[----:B-----5:R-:W-:-:S05]  /*4030*/  PRMT R12, R98, 0x8880, RZ ;  /* 0x00008880620c7816 */ /* 0x020fca00000000ff */
[----:B------:R-:W-:-:S07]  /*4040*/  IMAD R15, R12, R91, RZ ;  /* 0x0000005b0c0f7224 */ /* 0x000fce00078e02ff */
.L_x_145:
[----:B------:R-:W-:Y:S05]  /*4050*/  BSYNC B1 ;  /* 0x0000000000017941 */ /* 0x000fea0003800000 */
.L_x_144:
[----:B------:R-:W-:Y:S01]  /*4060*/  @!P3 IMAD R79, R79, R90, R15 ;  /* 0x0000005a4f4fb224 */ /* 0x000fe200078e020f */
[----:B------:R-:W-:Y:S04]  /*4070*/  BSSY B1, `(.L_x_146) ;  /* 0x0000006000017945 */ /* 0x000fe80003800000 */
[----:B------:R0:W-:Y:S01]  /*4080*/  @!P3 STG.E.U8 desc[UR38][R6.64+0x69], R79 ;  /* 0x0000694f0600b986 */ /* 0x0001e2000c101126 */
[----:B------:R-:W-:Y:S05]  /*4090*/  @P5 BRA `(.L_x_147) ;  /* 0x00000000000c5947 */ /* 0x000fea0003800000 */
[----:B------:R-:W5:Y:S02]  /*40a0*/  LDG.E.U8 R98, desc[UR38][R8.64+0x70] ;  /* 0x0000702608627981 */ /* 0x000f64000c1e1100 */
[----:B-----5:R-:W-:-:S05]  /*40b0*/  PRMT R12, R98, 0x8880, RZ ;  /* 0x00008880620c7816 */ /* 0x020fca00000000ff */
[----:B------:R-:W-:-:S07]  /*40c0*/  IMAD R15, R12, R91, RZ ;  /* 0x0000005b0c0f7224 */ /* 0x000fce00078e02ff */
.L_x_147:
[----:B------:R-:W-:Y:S05]  /*40d0*/  BSYNC B1 ;  /* 0x0000000000017941 */ /* 0x000fea0003800000 */
.L_x_146:
[----:B---3--:R-:W-:Y:S01]  /*40e0*/  @!P5 IMAD R13, R80, R90, R15 ;  /* 0x0000005a500dd224 */ /* 0x008fe200078e020f */
[----:B------:R-:W-:Y:S04]  /*40f0*/  BSSY B1, `(.L_x_148) ;  /* 0x0000006000017945 */ /* 0x000fe80003800000 */
[----:B------:R3:W-:Y:S01]  /*4100*/  @!P5 STG.E.U8 desc[UR38][R4.64+0x70], R13 ;  /* 0x0000700d0400d986 */ /* 0x0007e2000c101126 */
[----:B------:R-:W-:Y:S05]  /*4110*/  @P2 BRA `(.L_x_149) ;  /* 0x00000000000c2947 */ /* 0x000fea0003800000 */
[----:B------:R-:W5:Y:S02]  /*4120*/  LDG.E.U8 R98, desc[UR38][R8.64+0x71] ;  /* 0x0000712608627981 */ /* 0x000f64000c1e1100 */
[----:B-----5:R-:W-:-:S05]  /*4130*/  PRMT R12, R98, 0x8880, RZ ;  /* 0x00008880620c7816 */ /* 0x020fca00000000ff */
[----:B------:R-:W-:-:S07]  /*4140*/  IMAD R15, R12, R91, RZ ;  /* 0x0000005b0c0f7224 */ /* 0x000fce00078e02ff */
.L_x_149:
[----:B------:R-:W-:Y:S05]  /*4150*/  BSYNC B1 ;  /* 0x0000000000017941 */ /* 0x000fea0003800000 */
.L_x_148:
[----:B------:R-:W-:Y:S01]  /*4160*/  ISETP.LT.OR P4, PT, R3, 0x71, !P0 ;  /* 0x000000710300780c */ /* 0x000fe20004781670 */
[----:B------:R-:W-:Y:S01]  /*4170*/  @!P2 IMAD R81, R81, R90, R15 ;  /* 0x0000005a5151a224 */ /* 0x000fe200078e020f */
[----:B------:R-:W-:Y:S01]  /*4180*/  BSSY B1, `(.L_x_150) ;  /* 0x000000a000017945 */ /* 0x000fe20003800000 */
[C---:B------:R-:W-:Y:S02]  /*4190*/  ISETP.LT.OR P3, PT, R3.reuse, 0x72, !P0 ;  /* 0x000000720300780c */ /* 0x040fe40004761670 */
[C---:B------:R-:W-:Y:S01]  /*41a0*/  ISETP.LT.OR P5, PT, R3.reuse, 0x79, !P0 ;  /* 0x000000790300780c */ /* 0x040fe200047a1670 */
[----:B------:R0:W-:Y:S01]  /*41b0*/  @!P2 STG.E.U8 desc[UR38][R4.64+0x71], R81 ;  /* 0x000071510400a986 */ /* 0x0001e2000c101126 */
[C---:B------:R-:W-:Y:S02]  /*41c0*/  ISETP.LT.OR P2, PT, R3.reuse, 0x79, !P1 ;  /* 0x000000790300780c */ /* 0x040fe40004f41670 */
[----:B------:R-:W-:-:S04]  /*41d0*/  ISETP.LT.OR P1, PT, R3, 0x7a, !P1 ;  /* 0x0000007a0300780c */ /* 0x000fc80004f21670 */
[----:B------:R-:W-:Y:S09]  /*41e0*/  @P4 BRA `(.L_x_151) ;  /* 0x00000000000c4947 */ /* 0x000ff20003800000 */
[----:B------:R-:W5:Y:S02]  /*41f0*/  LDG.E.U8 R98, desc[UR38][R10.64+0x70] ;  /* 0x000070260a627981 */ /* 0x000f64000c1e1100 */
[----:B-----5:R-:W-:-:S05]  /*4200*/  PRMT R12, R98, 0x8880, RZ ;  /* 0x00008880620c7816 */ /* 0x020fca00000000ff */
[----:B------:R-:W-:-:S07]  /*4210*/  IMAD R15, R12, R91, RZ ;  /* 0x0000005b0c0f7224 */ /* 0x000fce00078e02ff */
.L_x_151:
[----:B------:R-:W-:Y:S05]  /*4220*/  BSYNC B1 ;  /* 0x0000000000017941 */ /* 0x000fea0003800000 */
.L_x_150:
[----:B---3--:R-:W-:Y:S01]  /*4230*/  @!P4 IMAD R13, R82, R90, R15 ;  /* 0x0000005a520dc224 */ /* 0x008fe200078e020f */
[----:B------:R-:W-:Y:S04]  /*4240*/  BSSY B1, `(.L_x_152) ;  /* 0x0000006000017945 */ /* 0x000fe80003800000 */
[----:B------:R3:W-:Y:S01]  /*4250*/  @!P4 STG.E.U8 desc[UR38][R6.64+0x70], R13 ;  /* 0x0000700d0600c986 */ /* 0x0007e2000c101126 */
[----:B------:R-:W-:Y:S05]  /*4260*/  @P3 BRA `(.L_x_153) ;  /* 0x00000000000c3947 */ /* 0x000fea0003800000 */
[----:B------:R-:W5:Y:S02]  /*4270*/  LDG.E.U8 R98, desc[UR38][R10.64+0x71] ;  /* 0x000071260a627981 */ /* 0x000f64000c1e1100 */
[----:B-----5:R-:W-:-:S05]  /*4280*/  PRMT R12, R98, 0x8880, RZ ;  /* 0x00008880620c7816 */ /* 0x020fca00000000ff */
[----:B------:R-:W-:-:S07]  /*4290*/  IMAD R15, R12, R91, RZ ;  /* 0x0000005b0c0f7224 */ /* 0x000fce00078e02ff */
.L_x_153:
[----:B------:R-:W-:Y:S05]  /*42a0*/  BSYNC B1 ;  /* 0x0000000000017941 */ /* 0x000fea0003800000 */
.L_x_152:
[----:B------:R-:W-:Y:S01]  /*42b0*/  @!P3 IMAD R83, R83, R90, R15 ;  /* 0x0000005a5353b224 */ /* 0x000fe200078e020f */
[----:B------:R-:W-:Y:S04]  /*42c0*/  BSSY B1, `(.L_x_154) ;  /* 0x0000006000017945 */ /* 0x000fe80003800000 */
[----:B------:R0:W-:Y:S01]  /*42d0*/  @!P3 STG.E.U8 desc[UR38][R6.64+0x71], R83 ;  /* 0x000071530600b986 */ /* 0x0001e2000c101126 */
[----:B------:R-:W-:Y:S05]  /*42e0*/  @P2 BRA `(.L_x_155) ;  /* 0x00000000000c2947 */ /* 0x000fea0003800000 */
[----:B------:R-:W5:Y:S02]  /*42f0*/  LDG.E.U8 R98, desc[UR38][R8.64+0x78] ;  /* 0x0000782608627981 */ /* 0x000f64000c1e1100 */
[----:B-----5:R-:W-:-:S05]  /*4300*/  PRMT R12, R98, 0x8880, RZ ;  /* 0x00008880620c7816 */ /* 0x020fca00000000ff */
[----:B------:R-:W-:-:S07]  /*4310*/  IMAD R15, R12, R91, RZ ;  /* 0x0000005b0c0f7224 */ /* 0x000fce00078e02ff */
.L_x_155:
[----:B------:R-:W-:Y:S05]  /*4320*/  BSYNC B1 ;  /* 0x0000000000017941 */ /* 0x000fea0003800000 */
.L_x_154:
[----:B---3--:R-:W-:Y:S01]  /*4330*/  @!P2 IMAD R13, R84, R90, R15 ;  /* 0x0000005a540da224 */ /* 0x008fe200078e020f */
[----:B------:R-:W-:Y:S04]  /*4340*/  BSSY B1, `(.L_x_156) ;  /* 0x0000006000017945 */ /* 0x000fe80003800000 */
[----:B------:R3:W-:Y:S01]  /*4350*/  @!P2 STG.E.U8 desc[UR38][R4.64+0x78], R13 ;  /* 0x0000780d0400a986 */ /* 0x0007e2000c101126 */
[----:B------:R-:W-:Y:S05]  /*4360*/  @P1 BRA `(.L_x_157) ;  /* 0x00000000000c1947 */ /* 0x000fea0003800000 */
[----:B------:R-:W5:Y:S02]  /*4370*/  LDG.E.U8 R98, desc[UR38][R8.64+0x79] ;  /* 0x0000792608627981 */ /* 0x000f64000c1e1100 */
[----:B-----5:R-:W-:-:S05]  /*4380*/  PRMT R12, R98, 0x8880, RZ ;  /* 0x00008880620c7816 */ /* 0x020fca00000000ff */
[----:B------:R-:W-:-:S07]  /*4390*/  IMAD R15, R12, R91, RZ ;  /* 0x0000005b0c0f7224 */ /* 0x000fce00078e02ff */
.L_x_157:
[----:B------:R-:W-:Y:S05]  /*43a0*/  BSYNC B1 ;  /* 0x0000000000017941 */ /* 0x000fea0003800000 */
.L_x_156:
[----:B------:R-:W-:Y:S01]  /*43b0*/  @!P1 IMAD R85, R85, R90, R15 ;  /* 0x0000005a55559224 */ /* 0x000fe200078e020f */
[----:B------:R-:W-:Y:S04]  /*43c0*/  BSSY B1, `(.L_x_158) ;  /* 0x0000006000017945 */ /* 0x000fe80003800000 */
[----:B------:R0:W-:Y:S01]  /*43d0*/  @!P1 STG.E.U8 desc[UR38][R4.64+0x79], R85 ;  /* 0x0000795504009986 */ /* 0x0001e2000c101126 */
[----:B------:R-:W-:Y:S05]  /*43e0*/  @P5 BRA `(.L_x_159) ;  /* 0x00000000000c5947 */ /* 0x000fea0003800000 */
[----:B------:R-:W0:Y:S02]  /*43f0*/  LDG.E.U8 R98, desc[UR38][R10.64+0x78] ;  /* 0x000078260a627981 */ /* 0x000e24000c1e1100 */
[----:B0123--:R-:W-:-:S05]  /*4400*/  PRMT R4, R98, 0x8880, RZ ;  /* 0x0000888062047816 */ /* 0x00ffca00000000ff */
[----:B------:R-:W-:-:S07]  /*4410*/  IMAD R15, R4, R91, RZ ;  /* 0x0000005b040f7224 */ /* 0x000fce00078e02ff */
.L_x_159:
[----:B------:R-:W-:Y:S05]  /*4420*/  BSYNC B1 ;  /* 0x0000000000017941 */ /* 0x000fea0003800000 */
.L_x_158:
[----:B0123--:R-:W-:Y:S01]  /*4430*/  @!P5 IMAD R5, R86, R90, R15 ;  /* 0x0000005a5605d224 */ /* 0x00ffe200078e020f */
[----:B------:R-:W-:Y:S01]  /*4440*/  ISETP.LT.OR P0, PT, R3, 0x7a, !P0 ;  /* 0x0000007a0300780c */ /* 0x000fe20004701670 */
[----:B------:R-:W-:Y:S03]  /*4450*/  BSSY B1, `(.L_x_160) ;  /* 0x0000006000017945 */ /* 0x000fe60003800000 */
[----:B------:R0:W-:Y:S09]  /*4460*/  @!P5 STG.E.U8 desc[UR38][R6.64+0x78], R5 ;  /* 0x000078050600d986 */ /* 0x0001f2000c101126 */
[----:B------:R-:W-:Y:S05]  /*4470*/  @P0 BRA `(.L_x_161) ;  /* 0x00000000000c0947 */ /* 0x000fea0003800000 */
[----:B------:R-:W2:Y:S02]  /*4480*/  LDG.E.U8 R98, desc[UR38][R10.64+0x79] ;  /* 0x000079260a627981 */ /* 0x000ea4000c1e1100 */
[----:B--2---:R-:W-:-:S05]  /*4490*/  PRMT R4, R98, 0x8880, RZ ;  /* 0x0000888062047816 */ /* 0x004fca00000000ff */
[----:B------:R-:W-:-:S07]  /*44a0*/  IMAD R15, R4, R91, RZ ;  /* 0x0000005b040f7224 */ /* 0x000fce00078e02ff */
.L_x_161:
[----:B------:R-:W-:Y:S05]  /*44b0*/  BSYNC B1 ;  /* 0x0000000000017941 */ /* 0x000fea0003800000 */
.L_x_160:
[----:B------:R-:W-:Y:S01]  /*44c0*/  IMAD R15, R87, R90, R15 ;  /* 0x0000005a570f7224 */ /* 0x000fe200078e020f */
[----:B------:R-:W-:Y:S06]  /*44d0*/  @P0 BRA `(.L_x_162) ;  /* 0x0000000c00100947 */ /* 0x000fec0003800000 */
[----:B------:R1:W-:Y:S01]  /*44e0*/  STG.E.U8 desc[UR38][R6.64+0x79], R15 ;  /* 0x0000790f06007986 */ /* 0x0003e2000c101126 */
[----:B------:R-:W-:Y:S05]  /*44f0*/  BRA `(.L_x_162) ;  /* 0x0000000c00087947 */ /* 0x000fea0003800000 */
.L_x_33:
[C---:B------:R-:W-:Y:S02]  /*4500*/  ISETP.GE.AND P1, PT, R99.reuse, 0x1, PT ;  /* 0x000000016300780c */ /* 0x040fe40003f26270 */
[----:B------:R-:W-:Y:S02]  /*4510*/  ISETP.GE.AND P0, PT, R99, 0x9, PT ;  /* 0x000000096300780c */ /* 0x000fe40003f06270 */
[C---:B------:R-:W-:Y:S02]  /*4520*/  ISETP.LT.OR P4, PT, R3.reuse, 0x1, !P1 ;  /* 0x000000010300780c */ /* 0x040fe40004f81670 */
[C---:B------:R-:W-:Y:S02]  /*4530*/  ISETP.LT.OR P3, PT, R3.reuse, 0x2, !P1 ;  /* 0x000000020300780c */ /* 0x040fe40004f61670 */
[C---:B------:R-:W-:Y:S02]  /*4540*/  ISETP.LT.OR P2, PT, R3.reuse, 0x1, !P0 ;  /* 0x000000010300780c */ /* 0x040fe40004741670 */
[----:B------:R-:W-:-:S07]  /*4550*/  ISETP.LT.OR P5, PT, R3, 0x2, !P0 ;  /* 0x000000020300780c */ /* 0x000fce00047a1670 */
[-C--:B------:R-:W-:Y:S02]  /*4560*/  @!P4 IMAD R9, R24, R90.reuse, RZ ;  /* 0x0000005a1809c224 */ /* 0x080fe400078e02ff */
[-C--:B------:R-:W-:Y:S02]  /*4570*/  @!P3 IMAD R25, R25, R90.reuse, RZ ;  /* 0x0000005a1919b224 */ /* 0x080fe400078e02ff */
[-C--:B------:R-:W-:Y:S01]  /*4580*/  @!P2 IMAD R11, R26, R90.reuse, RZ ;  /* 0x0000005a1a0ba224 */ /* 0x080fe200078e02ff */
[----:B------:R0:W-:Y:S01]  /*4590*/  @!P4 STG.E.U8 desc[UR38][R4.64], R9 ;  /* 0x000000090400c986 */ /* 0x0001e2000c101126 */
[----:B------:R-:W-:Y:S01]  /*45a0*/  ISETP.LT.OR P4, PT, R3, 0x9, !P1 ;  /* 0x000000090300780c */ /* 0x000fe20004f81670 */
[----:B------:R-:W-:Y:S02]  /*45b0*/  @!P5 IMAD R27, R27, R90, RZ ;  /* 0x0000005a1b1bd224 */ /* 0x000fe400078e02ff */
[----:B------:R-:W-:Y:S01]  /*45c0*/  @!P3 STG.E.U8 desc[UR38][R4.64+0x1], R25 ;  /* 0x000001190400b986 */ /* 0x000fe2000c101126 */
[----:B------:R-:W-:-:S03]  /*45d0*/  ISETP.LT.OR P3, PT, R3, 0xa, !P1 ;  /* 0x0000000a0300780c */ /* 0x000fc60004f61670 */
[----:B------:R1:W-:Y:S01]  /*45e0*/  @!P2 STG.E.U8 desc[UR38][R6.64], R11 ;  /* 0x0000000b0600a986 */ /* 0x0003e2000c101126 */
[----:B------:R-:W-:-:S03]  /*45f0*/  ISETP.LT.OR P2, PT, R3, 0x9, !P0 ;  /* 0x000000090300780c */ /* 0x000fc60004741670 */
[----:B------:R-:W-:Y:S01]  /*4600*/  @!P5 STG.E.U8 desc[UR38][R6.64+0x1], R27 ;  /* 0x0000011b0600d986 */ /* 0x000fe2000c101126 */
[----:B------:R-:W-:Y:S01]  /*4610*/  ISETP.LT.OR P5, PT, R3, 0xa, !P0 ;  /* 0x0000000a0300780c */ /* 0x000fe200047a1670 */
[----:B------:R-:W-:-:S04]  /*4620*/  @!P4 IMAD R13, R28, R90, RZ ;  /* 0x0000005a1c0dc224 */ /* 0x000fc800078e02ff */
[-C--:B------:R-:W-:Y:S01]  /*4630*/  @!P3 IMAD R29, R29, R90.reuse, RZ ;  /* 0x0000005a1d1db224 */ /* 0x080fe200078e02ff */
[----:B------:R-:W-:Y:S01]  /*4640*/  @!P4 STG.E.U8 desc[UR38][R4.64+0x8], R13 ;  /* 0x0000080d0400c986 */ /* 0x000fe2000c101126 */
[C---:B------:R-:W-:Y:S02]  /*4650*/  ISETP.LT.OR P4, PT, R3.reuse, 0x11, !P1 ;  /* 0x000000110300780c */ /* 0x040fe40004f81670 */
[-C--:B0-----:R-:W-:Y:S01]  /*4660*/  @!P2 IMAD R9, R30, R90.reuse, RZ ;  /* 0x0000005a1e09a224 */ /* 0x081fe200078e02ff */
[----:B------:R-:W-:Y:S01]  /*4670*/  @!P3 STG.E.U8 desc[UR38][R4.64+0x9], R29 ;  /* 0x0000091d0400b986 */ /* 0x000fe2000c101126 */
[----:B------:R-:W-:Y:S02]  /*4680*/  ISETP.LT.OR P3, PT, R3, 0x12, !P1 ;  /* 0x000000120300780c */ /* 0x000fe40004f61670 */
[----:B------:R-:W-:Y:S01]  /*4690*/  @!P5 IMAD R31, R31, R90, RZ ;  /* 0x0000005a1f1fd224 */ /* 0x000fe200078e02ff */
[----:B------:R0:W-:Y:S01]  /*46a0*/  @!P2 STG.E.U8 desc[UR38][R6.64+0x8], R9 ;  /* 0x000008090600a986 */ /* 0x0001e2000c101126 */
[----:B------:R-:W-:-:S03]  /*46b0*/  ISETP.LT.OR P2, PT, R3, 0x11, !P0 ;  /* 0x000000110300780c */ /* 0x000fc60004741670 */
[----:B------:R-:W-:Y:S01]  /*46c0*/  @!P5 STG.E.U8 desc[UR38][R6.64+0x9], R31 ;  /* 0x0000091f0600d986 */ /* 0x000fe2000c101126 */
[----:B------:R-:W-:Y:S01]  /*46d0*/  ISETP.LT.OR P5, PT, R3, 0x12, !P0 ;  /* 0x000000120300780c */ /* 0x000fe200047a1670 */
[----:B-1----:R-:W-:-:S04]  /*46e0*/  @!P4 IMAD R11, R32, R90, RZ ;  /* 0x0000005a200bc224 */ /* 0x002fc800078e02ff */
        /* <DEDUP_REMOVED lines=109> */
[----:B------:R1:W-:Y:S01]  /*4dc0*/  @!P4 STG.E.U8 desc[UR38][R4.64+0x58], R13 ;  /* 0x0000580d0400c986 */ /* 0x0003e2000c101126 */
        /* <DEDUP_REMOVED lines=13> */
[-C--:B-1----:R-:W-:Y:S01]  /*4ea0*/  @!P2 IMAD R13, R74, R90.reuse, RZ ;  /* 0x0000005a4a0da224 */ /* 0x082fe200078e02ff */
[----:B------:R-:W-:Y:S01]  /*4eb0*/  @!P3 STG.E.U8 desc[UR38][R4.64+0x61], R73 ;  /* 0x000061490400b986 */ /* 0x000fe2000c101126 */
[----:B------:R-:W-:Y:S02]  /*4ec0*/  ISETP.LT.OR P3, PT, R3, 0x6a, !P1 ;  /* 0x0000006a0300780c */ /* 0x000fe40004f61670 */
[----:B------:R-:W-:Y:S01]  /*4ed0*/  @!P5 IMAD R75, R75, R90, RZ ;  /* 0x0000005a4b4bd224 */ /* 0x000fe200078e02ff */
[----:B------:R1:W-:Y:S01]  /*4ee0*/  @!P2 STG.E.U8 desc[UR38][R6.64+0x60], R13 ;  /* 0x0000600d0600a986 */ /* 0x0003e2000c101126 */
[----:B------:R-:W-:-:S03]  /*4ef0*/  ISETP.LT.OR P2, PT, R3, 0x69, !P0 ;  /* 0x000000690300780c */ /* 0x000fc60004741670 */
[----:B------:R-:W-:Y:S01]  /*4f00*/  @!P5 STG.E.U8 desc[UR38][R6.64+0x61], R75 ;  /* 0x0000614b0600d986 */ /* 0x000fe2000c101126 */
[----:B------:R-:W-:Y:S01]  /*4f10*/  ISETP.LT.OR P5, PT, R3, 0x6a, !P0 ;  /* 0x0000006a0300780c */ /* 0x000fe200047a1670 */
[----:B0-----:R-:W-:-:S04]  /*4f20*/  @!P4 IMAD R9, R76, R90, RZ ;  /* 0x0000005a4c09c224 */ /* 0x001fc800078e02ff */
[-C--:B------:R-:W-:Y:S01]  /*4f30*/  @!P3 IMAD R77, R77, R90.reuse, RZ ;  /* 0x0000005a4d4db224 */ /* 0x080fe200078e02ff */
[----:B------:R-:W-:Y:S01]  /*4f40*/  @!P4 STG.E.U8 desc[UR38][R4.64+0x68], R9 ;  /* 0x000068090400c986 */ /* 0x000fe2000c101126 */
[C---:B------:R-:W-:Y:S02]  /*4f50*/  ISETP.LT.OR P4, PT, R3.reuse, 0x72, !P1 ;  /* 0x000000720300780c */ /* 0x040fe40004f81670 */
[-C--:B--2---:R-:W-:Y:S01]  /*4f60*/  @!P2 IMAD R11, R78, R90.reuse, RZ ;  /* 0x0000005a4e0ba224 */ /* 0x084fe200078e02ff */
[----:B------:R-:W-:Y:S01]  /*4f70*/  @!P3 STG.E.U8 desc[UR38][R4.64+0x69], R77 ;  /* 0x0000694d0400b986 */ /* 0x000fe2000c101126 */
[----:B------:R-:W-:Y:S02]  /*4f80*/  ISETP.LT.OR P3, PT, R3, 0x71, !P1 ;  /* 0x000000710300780c */ /* 0x000fe40004f61670 */
[----:B------:R-:W-:Y:S01]  /*4f90*/  @!P5 IMAD R79, R79, R90, RZ ;  /* 0x0000005a4f4fd224 */ /* 0x000fe200078e02ff */
[----:B------:R0:W-:Y:S01]  /*4fa0*/  @!P2 STG.E.U8 desc[UR38][R6.64+0x68], R11 ;  /* 0x0000680b0600a986 */ /* 0x0001e2000c101126 */
[----:B------:R-:W-:-:S03]  /*4fb0*/  ISETP.LT.OR P2, PT, R3, 0x71, !P0 ;  /* 0x000000710300780c */ /* 0x000fc60004741670 */
[----:B------:R2:W-:Y:S01]  /*4fc0*/  @!P5 STG.E.U8 desc[UR38][R6.64+0x69], R79 ;  /* 0x0000694f0600d986 */ /* 0x0005e2000c101126 */
[----:B------:R-:W-:Y:S01]  /*4fd0*/  ISETP.LT.OR P5, PT, R3, 0x79, !P0 ;  /* 0x000000790300780c */ /* 0x000fe200047a1670 */
[----:B------:R-:W-:-:S04]  /*4fe0*/  @!P4 IMAD R81, R81, R90, RZ ;  /* 0x0000005a5151c224 */ /* 0x000fc800078e02ff */
[-C--:B-1----:R-:W-:Y:S01]  /*4ff0*/  @!P3 IMAD R13, R80, R90.reuse, RZ ;  /* 0x0000005a500db224 */ /* 0x082fe200078e02ff */
[----:B------:R2:W-:Y:S01]  /*5000*/  @!P4 STG.E.U8 desc[UR38][R4.64+0x71], R81 ;  /* 0x000071510400c986 */ /* 0x0005e2000c101126 */
[C---:B------:R-:W-:Y:S02]  /*5010*/  ISETP.LT.OR P4, PT, R3.reuse, 0x72, !P0 ;  /* 0x000000720300780c */ /* 0x040fe40004781670 */
[C---:B------:R-:W-:Y:S01]  /*5020*/  ISETP.LT.OR P0, PT, R3.reuse, 0x7a, !P0 ;  /* 0x0000007a0300780c */ /* 0x040fe20004701670 */
[----:B------:R2:W-:Y:S01]  /*5030*/  @!P3 STG.E.U8 desc[UR38][R4.64+0x70], R13 ;  /* 0x0000700d0400b986 */ /* 0x0005e2000c101126 */
[C---:B------:R-:W-:Y:S02]  /*5040*/  ISETP.LT.OR P3, PT, R3.reuse, 0x79, !P1 ;  /* 0x000000790300780c */ /* 0x040fe40004f61670 */
[----:B------:R-:W-:Y:S01]  /*5050*/  ISETP.LT.OR P1, PT, R3, 0x7a, !P1 ;  /* 0x0000007a0300780c */ /* 0x000fe20004f21670 */
[-C--:B------:R-:W-:Y:S02]  /*5060*/  @!P2 IMAD R3, R82, R90.reuse, RZ ;  /* 0x0000005a5203a224 */ /* 0x080fe400078e02ff */
[----:B0-----:R-:W-:-:S03]  /*5070*/  @!P5 IMAD R11, R86, R90, RZ ;  /* 0x0000005a560bd224 */ /* 0x001fc600078e02ff */
[----:B------:R2:W-:Y:S01]  /*5080*/  @!P2 STG.E.U8 desc[UR38][R6.64+0x70], R3 ;  /* 0x000070030600a986 */ /* 0x0005e2000c101126 */
[-C--:B------:R-:W-:Y:S02]  /*5090*/  @!P4 IMAD R83, R83, R90.reuse, RZ ;  /* 0x0000005a5353c224 */ /* 0x080fe400078e02ff */
[-C--:B------:R-:W-:Y:S02]  /*50a0*/  @!P0 IMAD R87, R87, R90.reuse, RZ ;  /* 0x0000005a57578224 */ /* 0x080fe400078e02ff */
[-C--:B------:R-:W-:Y:S01]  /*50b0*/  @!P3 IMAD R9, R84, R90.reuse, RZ ;  /* 0x0000005a5409b224 */ /* 0x080fe200078e02ff */
[----:B------:R2:W-:Y:S01]  /*50c0*/  @!P4 STG.E.U8 desc[UR38][R6.64+0x71], R83 ;  /* 0x000071530600c986 */ /* 0x0005e2000c101126 */
[----:B------:R-:W-:-:S03]  /*50d0*/  @!P1 IMAD R85, R85, R90, RZ ;  /* 0x0000005a55559224 */ /* 0x000fc600078e02ff */
[----:B------:R2:W-:Y:S04]  /*50e0*/  @!P3 STG.E.U8 desc[UR38][R4.64+0x78], R9 ;  /* 0x000078090400b986 */ /* 0x0005e8000c101126 */
[----:B------:R2:W-:Y:S04]  /*50f0*/  @!P1 STG.E.U8 desc[UR38][R4.64+0x79], R85 ;  /* 0x0000795504009986 */ /* 0x0005e8000c101126 */
[----:B------:R2:W-:Y:S04]  /*5100*/  @!P5 STG.E.U8 desc[UR38][R6.64+0x78], R11 ;  /* 0x0000780b0600d986 */ /* 0x0005e8000c101126 */
[----:B------:R2:W-:Y:S02]  /*5110*/  @!P0 STG.E.U8 desc[UR38][R6.64+0x79], R87 ;  /* 0x0000795706008986 */ /* 0x0005e4000c101126 */
.L_x_162:
[----:B------:R-:W-:Y:S05]  /*5120*/  BSYNC B0 ;  /* 0x0000000000007941 */ /* 0x000fea0003800000 */
.L_x_32:
[----:B------:R-:W-:Y:S01]  /*5130*/  IADD3 R16, P0, R16, UR36, RZ ;  /* 0x0000002410107c10 */ /* 0x000fe2000ff1e0ff */
[----:B------:R-:W-:Y:S01]  /*5140*/  ULDC.64 UR4, c[0x0][0x650] ;  /* 0x0001940000047ab9 */ /* 0x000fe20000000a00 */
[----:B--2---:R-:W-:Y:S01]  /*5150*/  PRMT R3, RZ, 0x7610, R3 ;  /* 0x00007610ff037816 */ /* 0x004fe20000000003 */
[----:B------:R-:W-:Y:S01]  /*5160*/  IMAD.MOV.U32 R100, RZ, RZ, -0x1 ;  /* 0xffffffffff647424 */ /* 0x000fe200078e00ff */
[----:B------:R-:W-:Y:S01]  /*5170*/  IADD3.X R17, R17, UR42, RZ, P0, !PT ;  /* 0x0000002a11117c10 */ /* 0x000fe200087fe4ff */
[----:B------:R-:W-:Y:S01]  /*5180*/  IMAD.MOV.U32 R23, RZ, RZ, -0x1 ;  /* 0xffffffffff177424 */ /* 0x000fe200078e00ff */
[----:B------:R-:W-:-:S04]  /*5190*/  ISETP.GE.U32.AND P0, PT, R16, UR4, PT ;  /* 0x0000000410007c0c */ /* 0x000fc8000bf06070 */
[----:B------:R-:W-:-:S13]  /*51a0*/  ISETP.GE.U32.AND.EX P0, PT, R17, UR5, PT, P0 ;  /* 0x0000000511007c0c */ /* 0x000fda000bf06100 */
[----:B------:R-:W-:Y:S05]  /*51b0*/  @P0 BRA `(.L_x_163) ;  /* 0x0000000400500947 */ /* 0x000fea0003800000 */
[----:B------:R-:W2:Y:S01]  /*51c0*/  LDC.64 R10, c[0x0][0x628] ;  /* 0x00018a00ff0a7b82 */ /* 0x000ea20000000a00 */
[----:B------:R-:W3:Y:S01]  /*51d0*/  S2R R12, SR_CTAID.X ;  /* 0x00000000000c7919 */ /* 0x000ee20000002500 */
[----:B------:R-:W-:Y:S02]  /*51e0*/  IMAD.MOV.U32 R8, RZ, RZ, R16 ;  /* 0x000000ffff087224 */ /* 0x000fe400078e0010 */
[----:B------:R-:W-:Y:S01]  /*51f0*/  IMAD.MOV.U32 R9, RZ, RZ, R17 ;  /* 0x000000ffff097224 */ /* 0x000fe200078e0011 */
[----:B------:R-:W0:Y:S03]  /*5200*/  S2R R20, SR_CTAID.Y ;  /* 0x0000000000147919 */ /* 0x000e260000002600 */
[----:B------:R-:W0:Y:S08]  /*5210*/  LDC R0, c[0x0][0x630] ;  /* 0x00018c00ff007b82 */ /* 0x000e300000000800 */
[----:B-1----:R-:W1:Y:S01]  /*5220*/  LDC.64 R14, c[0x0][0x620] ;  /* 0x00018800ff0e7b82 */ /* 0x002e620000000a00 */
[----:B--2---:R-:W-:-:S04]  /*5230*/  ISETP.NE.U32.AND P0, PT, R10, RZ, PT ;  /* 0x000000ff0a00720c */ /* 0x004fc80003f05070 */
[----:B------:R-:W-:-:S13]  /*5240*/  ISETP.NE.AND.EX P0, PT, R11, RZ, PT, P0 ;  /* 0x000000ff0b00720c */ /* 0x000fda0003f05300 */
[----:B01-3--:R-:W-:Y:S05]  /*5250*/  @!P0 BRA `(.L_x_164) ;  /* 0x0000000000288947 */ /* 0x00bfea0003800000 */
[----:B------:R-:W0:Y:S02]  /*5260*/  LDC R3, c[0x0][0x634] ;  /* 0x00018d00ff037b82 */ /* 0x000e240000000800 */
[----:B0-----:R-:W-:-:S05]  /*5270*/  IADD3 R3, P0, R16, R3, RZ ;  /* 0x0000000310037210 */ /* 0x001fca0007f1e0ff */
[----:B------:R-:W-:-:S04]  /*5280*/  IMAD.X R13, RZ, RZ, R17, P0 ;  /* 0x000000ffff0d7224 */ /* 0x000fc800000e0611 */
[----:B------:R-:W-:-:S04]  /*5290*/  IMAD.WIDE.U32 R4, R13, R10, RZ ;  /* 0x0000000a0d047225 */ /* 0x000fc800078e00ff */
[----:B----4-:R-:W-:-:S04]  /*52a0*/  IMAD.WIDE.U32 R6, P0, R3, R11, R4 ;  /* 0x0000000b03067225 */ /* 0x010fc80007800004 */
[----:B------:R-:W-:-:S04]  /*52b0*/  IMAD.WIDE.U32 R4, R3, R10, RZ ;  /* 0x0000000a03047225 */ /* 0x000fc800078e00ff */
[----:B------:R-:W-:Y:S01]  /*52c0*/  IMAD.X R9, RZ, RZ, RZ, P0 ;  /* 0x000000ffff097224 */ /* 0x000fe200000e06ff */
[----:B------:R-:W-:Y:S01]  /*52d0*/  IADD3 RZ, P0, R5, R6, RZ ;  /* 0x0000000605ff7210 */ /* 0x000fe20007f1e0ff */
[----:B------:R-:W-:-:S04]  /*52e0*/  IMAD.MOV.U32 R8, RZ, RZ, R7 ;  /* 0x000000ffff087224 */ /* 0x000fc800078e0007 */
[----:B------:R-:W-:-:S08]  /*52f0*/  IMAD.WIDE.U32.X R8, R13, R11, R8, P0 ;  /* 0x0000000b0d087225 */ /* 0x000fd000000e0408 */
.L_x_164:
[-CC-:B------:R-:W-:Y:S01]  /*5300*/  SHF.R.U64 R23, R8, R0.reuse, R9.reuse ;  /* 0x0000000008177219 */ /* 0x180fe20000001209 */
[----:B----4-:R-:W0:Y:S01]  /*5310*/  LDC.64 R26, c[0x0][0x640] ;  /* 0x00019000ff1a7b82 */ /* 0x010e220000000a00 */
[----:B------:R-:W-:Y:S01]  /*5320*/  SHF.R.U32.HI R0, RZ, R0, R9 ;  /* 0x00000000ff007219 */ /* 0x000fe20000011609 */
[----:B------:R-:W-:Y:S01]  /*5330*/  ULDC UR4, c[0x0][0x150] ;  /* 0x0000540000047ab9 */ /* 0x000fe20000000800 */
[----:B------:R-:W-:Y:S02]  /*5340*/  IADD3 R3, P0, RZ, -R23, RZ ;  /* 0x80000017ff037210 */ /* 0x000fe40007f1e0ff */
[----:B------:R-:W-:-:S03]  /*5350*/  I2FP.F32.U32 R7, R12 ;  /* 0x0000000c00077245 */ /* 0x000fc60000201000 */
[----:B------:R-:W1:Y:S01]  /*5360*/  LDC R6, c[0x0][0x618] ;  /* 0x00018600ff067b82 */ /* 0x000e620000000800 */
[----:B------:R-:W-:Y:S02]  /*5370*/  IMAD.X R5, RZ, RZ, ~R0, P0 ;  /* 0x000000ffff057224 */ /* 0x000fe400000e0e00 */
[----:B------:R-:W-:Y:S01]  /*5380*/  FMUL R7, R7, UR4 ;  /* 0x0000000407077c20 */ /* 0x000fe20008400000 */
[----:B------:R-:W-:Y:S01]  /*5390*/  ULDC UR4, c[0x0][0x154] ;  /* 0x0000550000047ab9 */ /* 0x000fe20000000800 */
[-C--:B------:R-:W-:Y:S02]  /*53a0*/  IMAD R0, R5, R14.reuse, RZ ;  /* 0x0000000e05007224 */ /* 0x080fe400078e02ff */
[C---:B------:R-:W-:Y:S01]  /*53b0*/  IMAD.WIDE.U32 R4, R3.reuse, R14, R16 ;  /* 0x0000000e03047225 */ /* 0x040fe200078e0010 */
[----:B------:R-:W2:Y:S01]  /*53c0*/  LDC R8, c[0x0][0x608] ;  /* 0x00018200ff087b82 */ /* 0x000ea20000000800 */
[----:B------:R-:W3:Y:S02]  /*53d0*/  F2I.U32.TRUNC.NTZ R7, R7 ;  /* 0x0000000700077305 */ /* 0x000ee4000020f000 */
[----:B------:R-:W-:Y:S01]  /*53e0*/  IMAD R3, R3, R15, R0 ;  /* 0x0000000f03037224 */ /* 0x000fe200078e0200 */
[----:B------:R-:W-:-:S03]  /*53f0*/  I2FP.F32.U32 R0, R20 ;  /* 0x0000001400007245 */ /* 0x000fc60000201000 */
[----:B------:R-:W-:Y:S01]  /*5400*/  IMAD.IADD R3, R5, 0x1, R3 ;  /* 0x0000000105037824 */ /* 0x000fe200078e0203 */
[----:B------:R-:W4:Y:S01]  /*5410*/  LDC R11, c[0x0][0x658] ;  /* 0x00019600ff0b7b82 */ /* 0x000f220000000800 */
[----:B0-----:R-:W-:-:S04]  /*5420*/  ISETP.NE.U32.AND P0, PT, R26, RZ, PT ;  /* 0x000000ff1a00720c */ /* 0x001fc80003f05070 */
[----:B------:R-:W-:-:S03]  /*5430*/  ISETP.NE.AND.EX P0, PT, R27, RZ, PT, P0 ;  /* 0x000000ff1b00720c */ /* 0x000fc60003f05300 */
[----:B------:R-:W0:Y:S01]  /*5440*/  LDC R9, c[0x0][0x144] ;  /* 0x00005100ff097b82 */ /* 0x000e220000000800 */
[-C--:B-1----:R-:W-:Y:S01]  /*5450*/  SHF.R.U64 R10, R4, R6.reuse, R3 ;  /* 0x00000006040a7219 */ /* 0x082fe20000001203 */
[----:B---3--:R-:W-:Y:S01]  /*5460*/  IMAD.MOV R7, RZ, RZ, -R7 ;  /* 0x000000ffff077224 */ /* 0x008fe200078e0a07 */
[----:B------:R-:W-:Y:S01]  /*5470*/  SHF.R.U32.HI R3, RZ, R6, R3 ;  /* 0x00000006ff037219 */ /* 0x000fe20000011603 */
[----:B------:R-:W-:-:S04]  /*5480*/  FMUL R6, R0, UR4 ;  /* 0x0000000400067c20 */ /* 0x000fc80008400000 */
[----:B------:R-:W1:Y:S01]  /*5490*/  LDC R21, c[0x0][0x148] ;  /* 0x00005200ff157b82 */ /* 0x000e620000000800 */
[----:B------:R3:W0:Y:S01]  /*54a0*/  F2I.U32.TRUNC.NTZ R14, R6 ;  /* 0x00000006000e7305 */ /* 0x000622000020f000 */
[-CC-:B--2---:R-:W-:Y:S02]  /*54b0*/  SHF.R.U64 R13, R10, R8.reuse, R3.reuse ;  /* 0x000000080a0d7219 */ /* 0x184fe40000001203 */
[----:B------:R-:W-:-:S04]  /*54c0*/  SHF.R.U32.HI R0, RZ, R8, R3 ;  /* 0x00000008ff007219 */ /* 0x000fc80000011603 */
[----:B------:R-:W2:Y:S01]  /*54d0*/  LDC R24, c[0x0][0x600] ;  /* 0x00018000ff187b82 */ /* 0x000ea20000000800 */
[-CC-:B----4-:R-:W-:Y:S02]  /*54e0*/  SHF.R.U64 R15, R13, R11.reuse, R0.reuse ;  /* 0x0000000b0d0f7219 */ /* 0x190fe40000001200 */
[----:B------:R-:W-:-:S03]  /*54f0*/  SHF.R.U32.HI R5, RZ, R11, R0 ;  /* 0x0000000bff057219 */ /* 0x000fc60000011600 */
[----:B------:R-:W-:Y:S02]  /*5500*/  IMAD.MOV.U32 R4, RZ, RZ, R15 ;  /* 0x000000ffff047224 */ /* 0x000fe400078e000f */
[----:B------:R-:W4:Y:S01]  /*5510*/  LDC R28, c[0x0][0x648] ;  /* 0x00019200ff1c7b82 */ /* 0x000f220000000800 */
[----:B0-----:R-:W-:-:S07]  /*5520*/  IMAD R25, R9, R7, R12 ;  /* 0x0000000709197224 */ /* 0x001fce00078e020c */
[----:B------:R-:W0:Y:S08]  /*5530*/  LDC R29, c[0x0][0x638] ;  /* 0x00018e00ff1d7b82 */ /* 0x000e300000000800 */
[----:B------:R-:W0:Y:S01]  /*5540*/  LDC R30, c[0x0][0x610] ;  /* 0x00018400ff1e7b82 */ /* 0x000e220000000800 */
[----:B-123--:R-:W-:Y:S05]  /*5550*/  @!P0 BRA `(.L_x_165) ;  /* 0x0000000000288947 */ /* 0x00efea0003800000 */
[----:B------:R-:W1:Y:S02]  /*5560*/  LDC R0, c[0x0][0x64c] ;  /* 0x00019300ff007b82 */ /* 0x000e640000000800 */
[----:B-1----:R-:W-:-:S05]  /*5570*/  IADD3 R3, P0, R15, R0, RZ ;  /* 0x000000000f037210 */ /* 0x002fca0007f1e0ff */
        /* <DEDUP_REMOVED lines=8> */
.L_x_165:
[----:B------:R-:W-:Y:S01]  /*5600*/  ISETP.NE.AND P0, PT, R2, 0x1, PT ;  /* 0x000000010200780c */ /* 0x000fe20003f05270 */
[----:B------:R-:W-:Y:S01]  /*5610*/  IMAD.MOV R14, RZ, RZ, -R14 ;  /* 0x000000ffff0e7224 */ /* 0x000fe200078e0a0e */
[----:B----4-:R-:W-:Y:S01]  /*5620*/  SHF.R.U64 R3, R4, R28, R5 ;  /* 0x0000001c04037219 */ /* 0x010fe20000001205 */
[----:B------:R-:W-:Y:S01]  /*5630*/  VIADD R5, R24, 0xffffffff ;  /* 0xffffffff18057836 */ /* 0x000fe20000000000 */
[----:B------:R-:W-:-:S03]  /*5640*/  LOP3.LUT R0, R13, R96, RZ, 0xc0, !PT ;  /* 0x000000600d007212 */ /* 0x000fc600078ec0ff */
[----:B------:R-:W-:Y:S01]  /*5650*/  IMAD.MOV R4, RZ, RZ, -R3 ;  /* 0x000000ffff047224 */ /* 0x000fe200078e0a03 */
[----:B------:R-:W-:Y:S01]  /*5660*/  LOP3.LUT R10, R10, R5, RZ, 0xc0, !PT ;  /* 0x000000050a0a7212 */ /* 0x000fe200078ec0ff */
[----:B------:R-:W-:Y:S02]  /*5670*/  IMAD R0, R93, R3, R0 ;  /* 0x000000035d007224 */ /* 0x000fe400078e0200 */
[----:B0-----:R-:W-:Y:S02]  /*5680*/  IMAD R3, R4, R29, R15 ;  /* 0x0000001d04037224 */ /* 0x001fe400078e020f */
[----:B------:R-:W-:Y:S02]  /*5690*/  @P0 IMAD R25, R21, R14, R20 ;  /* 0x0000000e15190224 */ /* 0x000fe400078e0214 */
[----:B------:R-:W-:Y:S02]  /*56a0*/  IMAD R5, R3, R24, R10 ;  /* 0x0000001803057224 */ /* 0x000fe400078e020a */
[----:B------:R-:W-:-:S02]  /*56b0*/  IMAD R0, R0, R30, R25 ;  /* 0x0000001e00007224 */ /* 0x000fc400078e0219 */
[----:B------:R-:W-:-:S03]  /*56c0*/  IMAD.MOV.U32 R4, RZ, RZ, 0x1 ;  /* 0x00000001ff047424 */ /* 0x000fc600078e00ff */
[----:B------:R-:W-:Y:S02]  /*56d0*/  SEL R100, R5, R0, !P0 ;  /* 0x0000000005647207 */ /* 0x000fe40004000000 */
[----:B------:R-:W-:Y:S02]  /*56e0*/  PRMT R3, R4, 0x7610, R3 ;  /* 0x0000761004037816 */ /* 0x000fe40000000003 */
[----:B------:R-:W-:-:S07]  /*56f0*/  SEL R0, R0, R5, !P0 ;  /* 0x0000000500007207 */ /* 0x000fce0004000000 */
.L_x_163:
[----:B------:R-:W-:Y:S01]  /*5700*/  LOP3.LUT P0, RZ, R3, 0xff, RZ, 0xc0, !PT ;  /* 0x000000ff03ff7812 */ /* 0x000fe2000780c0ff */
[----:B------:R-:W-:-:S12]  /*5710*/  IMAD.MOV.U32 R99, RZ, RZ, R0 ;  /* 0x000000ffff637224 */ /* 0x000fd800078e0000 */
[----:B------:R-:W-:Y:S05]  /*5720*/  @P0 BRA `(.L_x_166) ;  /* 0xffffffbc00480947 */ /* 0x000fea000383ffff */
[----:B------:R-:W-:Y:S05]  /*5730*/  EXIT ;  /* 0x000000000000794d */ /* 0x000fea0003800000 */
.L_x_7:
        /* <DEDUP_REMOVED lines=26> */
.L_x_168:
[----:B------:R-:W0:Y:S01]  /*58e0*/  LDC.64 R32, c[0x0][0x640] ;  /* 0x00019000ff207b82 */ /* 0x000e220000000a00 */
[-CC-:B------:R-:W-:Y:S01]  /*58f0*/  SHF.R.U64 R22, R14, R8.reuse, R15.reuse ;  /* 0x000000080e167219 */ /* 0x180fe2000000120f */
[----:B------:R-:W-:Y:S01]  /*5900*/  IMAD.MOV.U32 R25, RZ, RZ, 0x1 ;  /* 0x00000001ff197424 */ /* 0x000fe200078e00ff */
[----:B------:R-:W-:Y:S02]  /*5910*/  SHF.R.U32.HI R7, RZ, R8, R15 ;  /* 0x00000008ff077219 */ /* 0x000fe4000001160f */
[----:B------:R-:W-:-:S03]  /*5920*/  IADD3 R13, P0, RZ, -R22, RZ ;  /* 0x80000016ff0d7210 */ /* 0x000fc60007f1e0ff */
[----:B------:R-:W1:Y:S02]  /*5930*/  LDC R12, c[0x0][0x618] ;  /* 0x00018600ff0c7b82 */ /* 0x000e640000000800 */
[----:B------:R-:W-:Y:S02]  /*5940*/  IMAD.X R7, RZ, RZ, ~R7, P0 ;  /* 0x000000ffff077224 */ /* 0x000fe400000e0e07 */
[----:B------:R-:W-:-:S04]  /*5950*/  IMAD.WIDE.U32 R10, R13, R26, R16 ;  /* 0x0000001a0d0a7225 */ /* 0x000fc800078e0010 */
[----:B------:R-:W2:Y:S01]  /*5960*/  LDC R14, c[0x0][0x608] ;  /* 0x00018200ff0e7b82 */ /* 0x000ea20000000800 */
[----:B------:R-:W-:-:S04]  /*5970*/  IMAD R8, R7, R26, RZ ;  /* 0x0000001a07087224 */ /* 0x000fc800078e02ff */
[----:B------:R-:W-:-:S03]  /*5980*/  IMAD R7, R13, R27, R8 ;  /* 0x0000001b0d077224 */ /* 0x000fc600078e0208 */
[----:B------:R-:W3:Y:S01]  /*5990*/  LDC R30, c[0x0][0x658] ;  /* 0x00019600ff1e7b82 */ /* 0x000ee20000000800 */
[----:B------:R-:W-:Y:S01]  /*59a0*/  IMAD.IADD R7, R11, 0x1, R7 ;  /* 0x000000010b077824 */ /* 0x000fe200078e0207 */
[----:B0-----:R-:W-:Y:S01]  /*59b0*/  ISETP.NE.U32.AND P0, PT, R32, RZ, PT ;  /* 0x000000ff2000720c */ /* 0x001fe20003f05070 */
[----:B------:R-:W-:-:S03]  /*59c0*/  IMAD.MOV.U32 R11, RZ, RZ, -0x1 ;  /* 0xffffffffff0b7424 */ /* 0x000fc600078e00ff */
        /* <DEDUP_REMOVED lines=8> */
[-C--:B---3--:R-:W-:Y:S02]  /*5a50*/  SHF.L.U32 R10, R11, R30.reuse, RZ ;  /* 0x0000001e0b0a7219 */ /* 0x088fe400000006ff */
[--C-:B------:R-:W-:Y:S02]  /*5a60*/  SHF.R.U64 R28, R26, R30, R7.reuse ;  /* 0x0000001e1a1c7219 */ /* 0x100fe40000001207 */
[----:B------:R-:W-:Y:S02]  /*5a70*/  LOP3.LUT R27, RZ, R10, RZ, 0x33, !PT ;  /* 0x0000000aff1b7212 */ /* 0x000fe400078e33ff */
[----:B------:R-:W-:Y:S01]  /*5a80*/  SHF.R.U32.HI R11, RZ, R30, R7 ;  /* 0x0000001eff0b7219 */ /* 0x000fe20000011607 */
[----:B------:R-:W3:Y:S01]  /*5a90*/  LDC R29, c[0x0][0x610] ;  /* 0x00018400ff1d7b82 */ /* 0x000ee20000000800 */
[----:B------:R-:W-:Y:S01]  /*5aa0*/  IMAD.MOV.U32 R10, RZ, RZ, R28 ;  /* 0x000000ffff0a7224 */ /* 0x000fe200078e001c */
[----:B------:R-:W-:Y:S06]  /*5ab0*/  @!P0 BRA `(.L_x_169) ;  /* 0x0000000000288947 */ /* 0x000fec0003800000 */
        /* <DEDUP_REMOVED lines=10> */
.L_x_169:
[----:B------:R-:W-:Y:S02]  /*5b60*/  ISETP.NE.AND P0, PT, R2, 0x1, PT ;  /* 0x000000010200780c */ /* 0x000fe40003f05270 */
[----:B-1----:R-:W-:Y:S01]  /*5b70*/  SHF.R.U64 R8, R10, R8, R11 ;  /* 0x000000080a087219 */ /* 0x002fe2000000120b */
[----:B0-----:R-:W-:Y:S01]  /*5b80*/  VIADD R11, R21, 0xffffffff ;  /* 0xffffffff150b7836 */ /* 0x001fe20000000000 */
[----:B------:R-:W-:Y:S02]  /*5b90*/  SHF.L.U32 R25, R25, R30, RZ ;  /* 0x0000001e19197219 */ /* 0x000fe400000006ff */
[----:B------:R-:W-:Y:S01]  /*5ba0*/  LOP3.LUT R5, R26, R27, RZ, 0xc0, !PT ;  /* 0x0000001b1a057212 */ /* 0x000fe200078ec0ff */
[----:B------:R-:W-:-:S04]  /*5bb0*/  IMAD.MOV R7, RZ, RZ, -R8 ;  /* 0x000000ffff077224 */ /* 0x000fc800078e0a08 */
[----:B------:R-:W-:Y:S02]  /*5bc0*/  IMAD R5, R25, R8, R5 ;  /* 0x0000000819057224 */ /* 0x000fe400078e0205 */
[----:B------:R-:W-:Y:S01]  /*5bd0*/  @P0 IMAD R6, R9, R24, R4 ;  /* 0x0000001809060224 */ /* 0x000fe200078e0204 */
[----:B------:R-:W-:Y:S01]  /*5be0*/  LOP3.LUT R9, R20, R11, RZ, 0xc0, !PT ;  /* 0x0000000b14097212 */ /* 0x000fe200078ec0ff */
[----:B--2---:R-:W-:Y:S02]  /*5bf0*/  IMAD R4, R7, R23, R28 ;  /* 0x0000001707047224 */ /* 0x004fe400078e021c */
[----:B---3--:R-:W-:Y:S02]  /*5c00*/  IMAD R6, R5, R29, R6 ;  /* 0x0000001d05067224 */ /* 0x008fe400078e0206 */
[----:B------:R-:W-:Y:S02]  /*5c10*/  IMAD R5, R4, R21, R9 ;  /* 0x0000001504057224 */ /* 0x000fe400078e0209 */
[----:B------:R-:W-:-:S02]  /*5c20*/  IMAD.MOV.U32 R8, RZ, RZ, 0x1 ;  /* 0x00000001ff087424 */ /* 0x000fc400078e00ff */
[----:B------:R-:W-:Y:S01]  /*5c30*/  IMAD.MOV.U32 R7, RZ, RZ, R22 ;  /* 0x000000ffff077224 */ /* 0x000fe200078e0016 */
[----:B------:R-:W-:Y:S02]  /*5c40*/  SEL R21, R5, R6, !P0 ;  /* 0x0000000605157207 */ /* 0x000fe40004000000 */
[----:B------:R-:W-:-:S07]  /*5c50*/  SEL R20, R6, R5, !P0 ;  /* 0x0000000506147207 */ /* 0x000fce0004000000 */
.L_x_167:
[----:B------:R-:W-:-:S08]  /*5c60*/  NOP ;  /* 0x0000000000007918 */ /* 0x000fd00000000000 */
[----:B------:R-:W0:-:S00]  /*5c70*/  USETMAXREG.DEALLOC.CTAPOOL 0x28 ;  /* 0x00000028000079c8 */ /* 0x000e0000080e0500 */
[----:B0-----:R-:W-:-:S13]  /*5c80*/  ISETP.NE.AND P0, PT, R3, RZ, PT ;  /* 0x000000ff0300720c */ /* 0x001fda0003f05270 */
[----:B------:R-:W-:Y:S05]  /*5c90*/  @P0 EXIT ;  /* 0x000000000000094d */ /* 0x000fea0003800000 */
[----:B------:R-:W-:Y:S01]  /*5ca0*/  LOP3.LUT P0, RZ, R8, 0xff, RZ, 0xc0, !PT ;  /* 0x000000ff08ff7812 */ /* 0x000fe2000780c0ff */
[----:B------:R-:W-:Y:S02]  /*5cb0*/  IMAD.MOV.U32 R3, RZ, RZ, 0x1 ;  /* 0x00000001ff037424 */ /* 0x000fe400078e00ff */
[----:B------:R-:W-:-:S10]  /*5cc0*/  IMAD.MOV.U32 R8, RZ, RZ, RZ ;  /* 0x000000ffff087224 */ /* 0x000fd400078e00ff */
[----:B------:R-:W-:Y:S05]  /*5cd0*/  @!P0 BRA `(.L_x_170) ;  /* 0x0000000c002c8947 */ /* 0x000fea0003800000 */
[----:B------:R-:W0:Y:S01]  /*5ce0*/  LDC R3, c[0x0][0x28c] ;  /* 0x0000a300ff037b82 */ /* 0x000e220000000800 */
[----:B------:R-:W1:Y:S01]  /*5cf0*/  S2R R12, SR_CgaCtaId ;  /* 0x00000000000c7919 */ /* 0x000e620000008800 */
[----:B------:R-:W-:Y:S01]  /*5d00*/  ULDC UR5, c[0x0][0x658] ;  /* 0x0001960000057ab9 */ /* 0x000fe20000000800 */
[----:B------:R-:W-:Y:S01]  /*5d10*/  UMOV UR6, 0xffffffff ;  /* 0xffffffff00067882 */ /* 0x000fe20000000000 */
[----:B------:R-:W-:Y:S01]  /*5d20*/  BSSY B0, `(.L_x_170) ;  /* 0x00000c6000007945 */ /* 0x000fe20003800000 */
[----:B------:R-:W-:Y:S01]  /*5d30*/  USHF.L.U32 UR6, UR6, UR5, URZ ;  /* 0x0000000506067299 */ /* 0x000fe2000800063f */
[----:B------:R-:W-:Y:S01]  /*5d40*/  IMAD.MOV.U32 R10, RZ, RZ, 0x1 ;  /* 0x00000001ff0a7424 */ /* 0x000fe200078e00ff */
[----:B------:R-:W-:Y:S01]  /*5d50*/  LOP3.LUT R9, R18, 0x2, RZ, 0xfc, !PT ;  /* 0x0000000212097812 */ /* 0x000fe200078efcff */
[----:B------:R-:W-:Y:S01]  /*5d60*/  IMAD.MOV.U32 R8, RZ, RZ, RZ ;  /* 0x000000ffff087224 */ /* 0x000fe200078e00ff */
[----:B------:R-:W-:Y:S01]  /*5d70*/  ULDC UR4, c[0x0][0x600] ;  /* 0x0001800000047ab9 */ /* 0x000fe20000000800 */
[----:B------:R-:W-:Y:S01]  /*5d80*/  UMOV UR7, 0x1 ;  /* 0x0000000100077882 */ /* 0x000fe20000000000 */
[----:B------:R-:W-:-:S02]  /*5d90*/  UIADD3 UR15, UR4, -0x1, URZ ;  /* 0xffffffff040f7890 */ /* 0x000fc4000fffe03f */
[----:B------:R-:W-:Y:S02]  /*5da0*/  USHF.L.U32 UR17, UR7, UR5, URZ ;  /* 0x0000000507117299 */ /* 0x000fe4000800063f */
[----:B------:R-:W-:Y:S01]  /*5db0*/  ULOP3.LUT UR16, URZ, UR6, URZ, 0x33, !UPT ;  /* 0x000000063f107292 */ /* 0x000fe2000f8e333f */
[----:B------:R-:W-:Y:S01]  /*5dc0*/  ULDC.64 UR20, c[0x0][0x198] ;  /* 0x0000660000147ab9 */ /* 0x000fe20000000a00 */
[----:B0-----:R-:W-:-:S05]  /*5dd0*/  VIADD R3, R3, 0x1f ;  /* 0x0000001f03037836 */ /* 0x001fca0000000000 */
[----:B------:R-:W-:-:S04]  /*5de0*/  SHF.R.S32.HI R4, RZ, 0x1f, R3 ;  /* 0x0000001fff047819 */ /* 0x000fc80000011403 */
[----:B------:R-:W-:Y:S01]  /*5df0*/  LEA.HI R11, R4, R3, RZ, 0x5 ;  /* 0x00000003040b7211 */ /* 0x000fe200078f28ff */
[C---:B-1----:R-:W-:Y:S02]  /*5e00*/  IMAD.SHL.U32 R4, R12.reuse, 0x800, RZ ;  /* 0x000008000c047824 */ /* 0x042fe400078e00ff */
[----:B------:R-:W-:Y:S01]  /*5e10*/  IMAD.SHL.U32 R12, R12, 0x40, RZ ;  /* 0x000000400c0c7824 */ /* 0x000fe200078e00ff */
[----:B------:R-:W-:Y:S01]  /*5e20*/  SHF.R.S32.HI R11, RZ, 0x5, R11 ;  /* 0x00000005ff0b7819 */ /* 0x000fe2000001140b */
[----:B------:R-:W-:Y:S01]  /*5e30*/  IMAD.MOV.U32 R3, RZ, RZ, 0x1 ;  /* 0x00000001ff037424 */ /* 0x000fe200078e00ff */
[----:B------:R-:W-:Y:S02]  /*5e40*/  LOP3.LUT R4, R4, 0x800, RZ, 0xc0, !PT ;  /* 0x0000080004047812 */ /* 0x000fe400078ec0ff */
[----:B------:R-:W-:Y:S01]  /*5e50*/  LOP3.LUT R12, R12, 0x40, RZ, 0xc0, !PT ;  /* 0x000000400c0c7812 */ /* 0x000fe200078ec0ff */
[----:B------:R-:W-:Y:S01]  /*5e60*/  VIADD R19, R11, 0x1 ;  /* 0x000000010b137836 */ /* 0x000fe20000000000 */
[----:B------:R-:W-:-:S07]  /*5e70*/  LOP3.LUT R13, R4, 0x5100, RZ, 0xfc, !PT ;  /* 0x00005100040d7812 */ /* 0x000fce00078efcff */
.L_x_181:
[----:B------:R-:W-:-:S03]  /*5e80*/  UMOV UR4, 0xffffffff ;  /* 0xffffffff00047882 */ /* 0x000fc60000000000 */
[----:B------:R-:W-:Y:S05]  /*5e90*/  BRA.DIV UR4, `(.L_x_171) ;  /* 0x0000000e04c87947 */ /* 0x000fea000b800000 */
[----:B------:R-:W-:-:S13]  /*5ea0*/  ELECT P6, URZ, PT ;  /* 0x00000000003f782f */ /* 0x000fda00038c0000 */
.L_x_193:
[----:B------:R-:W0:Y:S01]  /*5eb0*/  LDC R4, c[0x0][0x28c] ;  /* 0x0000a300ff047b82 */ /* 0x000e220000000800 */
[----:B------:R-:W-:Y:S01]  /*5ec0*/  BSSY B1, `(.L_x_172) ;  /* 0x0000038000017945 */ /* 0x000fe20003800000 */
[----:B0-----:R-:W-:-:S13]  /*5ed0*/  ISETP.LT.OR P6, PT, R4, 0x1, !P6 ;  /* 0x000000010400780c */ /* 0x001fda00077c1670 */
[----:B------:R-:W-:Y:S05]  /*5ee0*/  @P6 BRA `(.L_x_173) ;  /* 0x0000000000d46947 */ /* 0x000fea0003800000 */
[----:B------:R-:W-:Y:S02]  /*5ef0*/  IMAD R21, R21, 0x80, R12 ;  /* 0x0000008015157824 */ /* 0x000fe400078e020c */
[----:B------:R-:W-:Y:S02]  /*5f00*/  IMAD.SHL.U32 R20, R20, 0x80, RZ ;  /* 0x0000008014147824 */ /* 0x000fe400078e00ff */
[----:B------:R-:W-:Y:S02]  /*5f10*/  IMAD.MOV.U32 R22, RZ, RZ, RZ ;  /* 0x000000ffff167224 */ /* 0x000fe400078e00ff */
[----:B------:R-:W-:Y:S02]  /*5f20*/  IMAD.MOV.U32 R4, RZ, RZ, R19 ;  /* 0x000000ffff047224 */ /* 0x000fe400078e0013 */
[----:B------:R-:W-:Y:S02]  /*5f30*/  IMAD.MOV.U32 R5, RZ, RZ, R3 ;  /* 0x000000ffff057224 */ /* 0x000fe400078e0003 */
[----:B------:R-:W-:-:S07]  /*5f40*/  IMAD.MOV.U32 R6, RZ, RZ, R8 ;  /* 0x000000ffff067224 */ /* 0x000fce00078e0008 */
.L_x_176:
[----:B------:R-:W0:Y:S01]  /*5f50*/  S2R R15, SR_CgaCtaId ;  /* 0x00000000000f7919 */ /* 0x000e220000008800 */
[----:B------:R-:W-:Y:S02]  /*5f60*/  MOV R14, 0x400 ;  /* 0x00000400000e7802 */ /* 0x000fe40000000f00 */
[----:B------:R-:W-:Y:S02]  /*5f70*/  ISETP.NE.AND P1, PT, R0, RZ, PT ;  /* 0x000000ff0000720c */ /* 0x000fe40003f25270 */
[----:B0-----:R-:W-:Y:S02]  /*5f80*/  LEA R25, R15, R14, 0x18 ;  /* 0x0000000e0f197211 */ /* 0x001fe400078ec0ff */
[----:B------:R-:W-:-:S09]  /*5f90*/  SHF.L.U32 R14, R5, 0x1f, RZ ;  /* 0x0000001f050e7819 */ /* 0x000fd200000006ff */
[----:B------:R-:W0:Y:S01]  /*5fa0*/  @!P1 LDC R15, c[0x0][0x500] ;  /* 0x00014000ff0f9b82 */ /* 0x000e220000000800 */
[----:B------:R-:W-:-:S04]  /*5fb0*/  IMAD R23, R6, 0x8, R25 ;  /* 0x0000000806177824 */ /* 0x000fc800078e0219 */
[----:B------:R-:W1:Y:S02]  /*5fc0*/  SYNCS.PHASECHK.TRANS64.TRYWAIT P0, [R23+URZ+0x28], R14 ;  /* 0x0000280e170075a7 */ /* 0x000e64000800017f */
[----:B-1----:R-:W-:Y:S05]  /*5fd0*/  @!P0 BRA `(.L_x_174) ;  /* 0x0000000c00988947 */ /* 0x002fea0003800000 */
.L_x_194:
[----:B-1----:R-:W-:Y:S01]  /*5fe0*/  PRMT R14, R9, 0x9910, RZ ;  /* 0x00009910090e7816 */ /* 0x002fe200000000ff */
[----:B0-----:R0:W-:Y:S03]  /*5ff0*/  @!P1 SYNCS.ARRIVE.TRANS64 RZ, [R23+URZ], R15 ;  /* 0x0000000f17ff99a7 */ /* 0x0011e6000800003f */
[----:B------:R-:W-:-:S13]  /*6000*/  ISETP.NE.AND P0, PT, R14, 0x2, PT ;  /* 0x000000020e00780c */ /* 0x000fda0003f05270 */
[----:B0-----:R-:W-:Y:S05]  /*6010*/  @P0 BRA `(.L_x_175) ;  /* 0x0000000000040947 */ /* 0x001fea0003800000 */
[----:B------:R-:W-:Y:S01]  /*6020*/  BPT.TRAP 0x1 ;  /* 0x000000040000795c */ /* 0x000fe20000300000 */
.L_x_175:
[----:B------:R-:W-:Y:S01]  /*6030*/  R2UR UR13, R25 ;  /* 0x00000000190d72ca */ /* 0x000fe200000e0000 */
[C---:B------:R-:W-:Y:S01]  /*6040*/  IMAD R25, R6.reuse, 0x1000, R25 ;  /* 0x0000100006197824 */ /* 0x040fe200078e0219 */
[----:B------:R-:W-:Y:S01]  /*6050*/  R2UR UR9, R23 ;  /* 0x00000000170972ca */ /* 0x000fe200000e0000 */
[----:B------:R-:W-:Y:S01]  /*6060*/  IMAD R14, R6, 0x1000, R13 ;  /* 0x00001000060e7824 */ /* 0x000fe200078e020d */
[----:B------:R-:W-:Y:S01]  /*6070*/  UIADD3 UR4, UP0, UR20, 0xf0, URZ ;  /* 0x000000f014047890 */ /* 0x000fe2000ff1e03f */
[----:B------:R-:W-:Y:S01]  /*6080*/  VIADD R4, R4, 0xffffffff ;  /* 0xffffffff04047836 */ /* 0x000fe20000000000 */
[----:B------:R-:W-:Y:S01]  /*6090*/  R2UR UR5, R25 ;  /* 0x00000000190572ca */ /* 0x000fe200000e0000 */
[----:B------:R-:W-:Y:S01]  /*60a0*/  UIADD3 UR22, UP1, UR20, 0x1f0, URZ ;  /* 0x000001f014167890 */ /* 0x000fe2000ff3e03f */
[----:B------:R-:W-:Y:S01]  /*60b0*/  R2UR UR8, R14 ;  /* 0x000000000e0872ca */ /* 0x000fe200000e0000 */
[----:B------:R-:W-:Y:S01]  /*60c0*/  VIADD R6, R6, 0x1 ;  /* 0x0000000106067836 */ /* 0x000fe20000000000 */
[----:B------:R-:W-:Y:S01]  /*60d0*/  R2UR UR11, R20 ;  /* 0x00000000140b72ca */ /* 0x000fe200000e0000 */
[----:B------:R-:W-:Y:S01]  /*60e0*/  UIADD3.X UR23, URZ, UR21, URZ, UP1, !UPT ;  /* 0x000000153f177290 */ /* 0x000fe20008ffe43f */
[----:B------:R-:W-:Y:S01]  /*60f0*/  R2UR UR10, R22 ;  /* 0x00000000160a72ca */ /* 0x000fe200000e0000 */
[----:B------:R-:W-:Y:S01]  /*6100*/  UMOV UR6, 0x0 ;  /* 0x0000000000067882 */ /* 0x000fe20000000000 */
[----:B------:R-:W-:Y:S01]  /*6110*/  R2UR UR12, R7 ;  /* 0x00000000070c72ca */ /* 0x000fe200000e0000 */
[----:B------:R-:W-:Y:S01]  /*6120*/  UMOV UR7, 0x10000000 ;  /* 0x1000000000077882 */ /* 0x000fe20000000000 */
[----:B------:R-:W-:Y:S01]  /*6130*/  R2UR UR18, R21 ;  /* 0x00000000151272ca */ /* 0x000fe200000e0000 */
[----:B------:R-:W-:Y:S01]  /*6140*/  UMOV UR19, 0x30000 ;  /* 0x0003000000137882 */ /* 0x000fe20000000000 */
[----:B------:R-:W-:Y:S01]  /*6150*/  ISETP.GT.AND P1, PT, R4, 0x1, PT ;  /* 0x000000010400780c */ /* 0x000fe20003f24270 */
[----:B------:R-:W-:Y:S01]  /*6160*/  UIADD3 UR14, UR5, 0x100, URZ ;  /* 0x00000100050e7890 */ /* 0x000fe2000fffe03f */
[----:B------:R-:W-:Y:S01]  /*6170*/  ISETP.NE.AND P0, PT, R6, 0x5, PT ;  /* 0x000000050600780c */ /* 0x000fe20003f05270 */
[----:B------:R-:W-:Y:S01]  /*6180*/  UIADD3.X UR5, URZ, UR21, URZ, UP0, !UPT ;  /* 0x000000153f057290 */ /* 0x000fe200087fe43f */
[----:B------:R-:W-:Y:S01]  /*6190*/  VIADD R22, R22, 0x20 ;  /* 0x0000002016167836 */ /* 0x000fe20000000000 */
[----:B------:R-:W-:Y:S01]  /*61a0*/  UIADD3 UR13, UR13, UR8, URZ ;  /* 0x000000080d0d7290 */ /* 0x000fe2000fffe03f */
[----:B------:R-:W-:-:S02]  /*61b0*/  SEL R14, RZ, 0x1, P0 ;  /* 0x00000001ff0e7807 */ /* 0x000fc40000000000 */
[----:B------:R-:W-:Y:S01]  /*61c0*/  UMOV UR8, UR14 ;  /* 0x0000000e00087c82 */ /* 0x000fe20008000000 */
[----:B------:R-:W-:Y:S02]  /*61d0*/  SEL R6, R6, RZ, P0 ;  /* 0x000000ff06067207 */ /* 0x000fe40000000000 */
[----:B------:R-:W-:Y:S01]  /*61e0*/  LOP3.LUT R5, R5, R14, RZ, 0x3c, !PT ;  /* 0x0000000e05057212 */ /* 0x000fe200078e3cff */
[----:B------:R0:W-:Y:S02]  /*61f0*/  UTMALDG.3D [UR8], [UR4], desc[UR6] ;  /* 0x00000608040075b4 */ /* 0x0001e40008011000 */
[----:B0-----:R-:W-:Y:S01]  /*6200*/  UMOV UR11, UR18 ;  /* 0x00000012000b7c82 */ /* 0x001fe20008000000 */
[----:B------:R-:W-:Y:S02]  /*6210*/  UMOV UR8, UR13 ;  /* 0x0000000d00087c82 */ /* 0x000fe40008000000 */
[----:B------:R0:W-:Y:S02]  /*6220*/  UTMALDG.3D.MULTICAST [UR8], [UR22], UR19, desc[UR6] ;  /* 0x00000608160073b4 */ /* 0x0001e40008011813 */
[----:B0-----:R-:W-:Y:S05]  /*6230*/  @P1 BRA `(.L_x_176) ;  /* 0xfffffffc00441947 */ /* 0x001fea000383ffff */
.L_x_173:
[----:B------:R-:W-:Y:S05]  /*6240*/  BSYNC B1 ;  /* 0x0000000000017941 */ /* 0x000fea0003800000 */
.L_x_172:
[----:B------:R-:W-:Y:S01]  /*6250*/  LOP3.LUT P1, RZ, R10, 0xff, RZ, 0xc0, !PT ;  /* 0x000000ff0aff7812 */ /* 0x000fe2000782c0ff */
[C---:B------:R-:W-:Y:S01]  /*6260*/  IMAD.IADD R7, R11.reuse, 0x1, R8 ;  /* 0x000000010b077824 */ /* 0x040fe200078e0208 */
[----:B------:R-:W-:Y:S01]  /*6270*/  ULDC.64 UR4, c[0x0][0x650] ;  /* 0x0001940000047ab9 */ /* 0x000fe20000000a00 */
[----:B------:R-:W-:Y:S01]  /*6280*/  ISETP.GE.U32.AND P2, PT, R11, 0x5, PT ;  /* 0x000000050b00780c */ /* 0x000fe20003f46070 */
[----:B------:R-:W-:Y:S01]  /*6290*/  BSSY B1, `(.L_x_177) ;  /* 0x000006c000017945 */ /* 0x000fe20003800000 */
[----:B------:R-:W-:Y:S01]  /*62a0*/  IMAD.MOV.U32 R20, RZ, RZ, -0x1 ;  /* 0xffffffffff147424 */ /* 0x000fe200078e00ff */
[----:B------:R-:W-:Y:S01]  /*62b0*/  ISETP.GT.U32.AND P0, PT, R7, 0x4, PT ;  /* 0x000000040700780c */ /* 0x000fe20003f04070 */
[----:B------:R-:W-:Y:S01]  /*62c0*/  IMAD.MOV.U32 R21, RZ, RZ, -0x1 ;  /* 0xffffffffff157424 */ /* 0x000fe200078e00ff */
[----:B------:R-:W-:Y:S02]  /*62d0*/  PRMT R10, RZ, 0x7610, R10 ;  /* 0x00007610ff0a7816 */ /* 0x000fe4000000000a */
[----:B------:R-:W-:-:S03]  /*62e0*/  ISETP.LT.U32.AND P0, PT, R11, 0x5, P0 ;  /* 0x000000050b00780c */ /* 0x000fc60000701070 */
[----:B------:R-:W0:Y:S01]  /*62f0*/  @P1 S2R R5, SR_CgaCtaId ;  /* 0x0000000000051919 */ /* 0x000e220000008800 */
[----:B------:R-:W-:-:S04]  /*6300*/  @P1 MOV R4, 0x400 ;  /* 0x0000040000041802 */ /* 0x000fc80000000f00 */
[----:B0-----:R-:W-:Y:S01]  /*6310*/  @P1 LEA R6, R5, R4, 0x18 ;  /* 0x0000000405061211 */ /* 0x001fe200078ec0ff */
[----:B------:R-:W-:Y:S01]  /*6320*/  IMAD.WIDE.U32 R4, R7, -0x33333333, RZ ;  /* 0xcccccccd07047825 */ /* 0x000fe200078e00ff */
[----:B------:R-:W-:Y:S02]  /*6330*/  SEL R4, RZ, 0x1, !P0 ;  /* 0x00000001ff047807 */ /* 0x000fe40004000000 */
[----:B------:R0:W-:Y:S01]  /*6340*/  @P1 SYNCS.ARRIVE.TRANS64.A1T0 RZ, [R6+URZ+0x68], RZ ;  /* 0x000068ff06ff19a7 */ /* 0x0001e2000810003f */
[----:B------:R-:W-:Y:S02]  /*6350*/  IADD3 R16, P1, R16, UR36, RZ ;  /* 0x0000002410107c10 */ /* 0x000fe4000ff3e0ff */
[----:B------:R-:W-:Y:S02]  /*6360*/  LOP3.LUT R3, R3, R4, RZ, 0x3c, !PT ;  /* 0x0000000403037212 */ /* 0x000fe400078e3cff */
[----:B------:R-:W-:Y:S02]  /*6370*/  IADD3.X R17, R17, UR42, RZ, P1, !PT ;  /* 0x0000002a11117c10 */ /* 0x000fe40008ffe4ff */
[----:B------:R-:W-:-:S02]  /*6380*/  ISETP.GE.U32.AND P0, PT, R16, UR4, PT ;  /* 0x0000000410007c0c */ /* 0x000fc4000bf06070 */
[----:B0-----:R-:W-:Y:S02]  /*6390*/  SHF.R.U32.HI R6, RZ, 0x2, R5 ;  /* 0x00000002ff067819 */ /* 0x001fe40000011605 */
[----:B------:R-:W-:Y:S02]  /*63a0*/  ISETP.GE.U32.AND.EX P0, PT, R17, UR5, PT, P0 ;  /* 0x0000000511007c0c */ /* 0x000fe4000bf06100 */
[----:B------:R-:W-:Y:S01]  /*63b0*/  @P2 LOP3.LUT R3, R3, 0x1, R6, 0x78, !PT ;  /* 0x0000000103032812 */ /* 0x000fe200078e7806 */
[----:B------:R-:W-:Y:S01]  /*63c0*/  IMAD R8, R6, -0x5, R7 ;  /* 0xfffffffb06087824 */ /* 0x000fe200078e0207 */
[----:B------:R-:W-:Y:S01]  /*63d0*/  PRMT R4, RZ, 0x7610, R4 ;  /* 0x00007610ff047816 */ /* 0x000fe20000000004 */
[----:B------:R-:W-:-:S08]  /*63e0*/  IMAD.MOV.U32 R7, RZ, RZ, -0x1 ;  /* 0xffffffffff077424 */ /* 0x000fd000078e00ff */
[----:B------:R-:W-:Y:S05]  /*63f0*/  @P0 BRA `(.L_x_178) ;  /* 0x0000000400540947 */ /* 0x000fea0003800000 */
[----:B------:R-:W0:Y:S01]  /*6400*/  S2R R15, SR_CTAID.X ;  /* 0x00000000000f7919 */ /* 0x000e220000002500 */
[----:B------:R-:W-:Y:S01]  /*6410*/  ULDC.64 UR4, c[0x0][0x628] ;  /* 0x00018a0000047ab9 */ /* 0x000fe20000000a00 */
[----:B------:R-:W-:Y:S01]  /*6420*/  ULDC UR7, c[0x0][0x630] ;  /* 0x00018c0000077ab9 */ /* 0x000fe20000000800 */
[----:B------:R-:W-:Y:S01]  /*6430*/  ISETP.NE.U32.AND P0, PT, RZ, UR4, PT ;  /* 0x00000004ff007c0c */ /* 0x000fe2000bf05070 */
[----:B------:R-:W1:Y:S01]  /*6440*/  S2R R20, SR_CTAID.Y ;  /* 0x0000000000147919 */ /* 0x000e620000002600 */
[----:B------:R-:W-:Y:S01]  /*6450*/  ULDC UR8, c[0x0][0x150] ;  /* 0x0000540000087ab9 */ /* 0x000fe20000000800 */
[----:B------:R-:W-:Y:S01]  /*6460*/  IMAD.MOV.U32 R4, RZ, RZ, R16 ;  /* 0x000000ffff047224 */ /* 0x000fe200078e0010 */
[----:B------:R-:W-:Y:S01]  /*6470*/  ISETP.NE.AND.EX P0, PT, RZ, UR5, PT, P0 ;  /* 0x00000005ff007c0c */ /* 0x000fe2000bf05300 */
[----:B------:R-:W-:Y:S01]  /*6480*/  IMAD.MOV.U32 R5, RZ, RZ, R17 ;  /* 0x000000ffff057224 */ /* 0x000fe200078e0011 */
[----:B0-----:R-:W-:-:S11]  /*6490*/  I2FP.F32.U32 R22, R15 ;  /* 0x0000000f00167245 */ /* 0x001fd60000201000 */
[----:B------:R-:W-:Y:S05]  /*64a0*/  @!P0 BRA `(.L_x_179) ;  /* 0x0000000000288947 */ /* 0x000fea0003800000 */
[----:B------:R-:W-:Y:S02]  /*64b0*/  ULDC UR6, c[0x0][0x634] ;  /* 0x00018d0000067ab9 */ /* 0x000fe40000000800 */
[----:B------:R-:W-:-:S05]  /*64c0*/  IADD3 R5, P0, R16, UR6, RZ ;  /* 0x0000000610057c10 */ /* 0x000fca000ff1e0ff */
[----:B------:R-:W-:-:S04]  /*64d0*/  IMAD.X R21, RZ, RZ, R17, P0 ;  /* 0x000000ffff157224 */ /* 0x000fc800000e0611 */
[----:B------:R-:W-:-:S04]  /*64e0*/  IMAD.WIDE.U32 R6, R21, UR4, RZ ;  /* 0x0000000415067c25 */ /* 0x000fc8000f8e00ff */
[----:B------:R-:W-:-:S04]  /*64f0*/  IMAD.WIDE.U32 R6, P0, R5, UR5, R6 ;  /* 0x0000000505067c25 */ /* 0x000fc8000f800006 */
[----:B------:R-:W-:-:S04]  /*6500*/  IMAD.WIDE.U32 R4, R5, UR4, RZ ;  /* 0x0000000405047c25 */ /* 0x000fc8000f8e00ff */
[----:B------:R-:W-:Y:S01]  /*6510*/  IMAD.MOV.U32 R4, RZ, RZ, R7 ;  /* 0x000000ffff047224 */ /* 0x000fe200078e0007 */
[----:B------:R-:W-:Y:S01]  /*6520*/  IADD3 RZ, P1, R5, R6, RZ ;  /* 0x0000000605ff7210 */ /* 0x000fe20007f3e0ff */
[----:B------:R-:W-:-:S04]  /*6530*/  IMAD.X R5, RZ, RZ, RZ, P0 ;  /* 0x000000ffff057224 */ /* 0x000fc800000e06ff */
[----:B------:R-:W-:-:S08]  /*6540*/  IMAD.WIDE.U32.X R4, R21, UR5, R4, P1 ;  /* 0x0000000515047c25 */ /* 0x000fd000088e0404 */
.L_x_179:
[--C-:B------:R-:W-:Y:S01]  /*6550*/  SHF.R.U64 R14, R4, UR7, R5.reuse ;  /* 0x00000007040e7c19 */ /* 0x100fe20008001205 */
[----:B------:R-:W-:Y:S01]  /*6560*/  FMUL R22, R22, UR8 ;  /* 0x0000000816167c20 */ /* 0x000fe20008400000 */
[----:B------:R-:W-:Y:S01]  /*6570*/  SHF.R.U32.HI R4, RZ, UR7, R5 ;  /* 0x00000007ff047c19 */ /* 0x000fe20008011605 */
[----:B------:R-:W0:Y:S01]  /*6580*/  LDC R6, c[0x0][0x144] ;  /* 0x00005100ff067b82 */ /* 0x000e220000000800 */
[----:B------:R-:W-:Y:S01]  /*6590*/  IADD3 R5, P0, RZ, -R14, RZ ;  /* 0x8000000eff057210 */ /* 0x000fe20007f1e0ff */
[----:B------:R-:W-:Y:S01]  /*65a0*/  ULDC UR6, c[0x0][0x154] ;  /* 0x0000550000067ab9 */ /* 0x000fe20000000800 */
[----:B-1----:R-:W-:Y:S01]  /*65b0*/  I2FP.F32.U32 R7, R20 ;  /* 0x0000001400077245 */ /* 0x002fe20000201000 */
[----:B------:R-:W1:Y:S01]  /*65c0*/  F2I.U32.TRUNC.NTZ R22, R22 ;  /* 0x0000001600167305 */ /* 0x000e62000020f000 */
[----:B------:R-:W-:Y:S01]  /*65d0*/  ULDC.64 UR4, c[0x0][0x620] ;  /* 0x0001880000047ab9 */ /* 0x000fe20000000a00 */
[----:B------:R-:W-:Y:S01]  /*65e0*/  IMAD.X R4, RZ, RZ, ~R4, P0 ;  /* 0x000000ffff047224 */ /* 0x000fe200000e0e04 */
[----:B------:R-:W-:Y:S01]  /*65f0*/  ISETP.NE.AND P2, PT, R2, 0x1, PT ;  /* 0x000000010200780c */ /* 0x000fe20003f45270 */
[----:B------:R-:W-:Y:S01]  /*6600*/  FMUL R23, R7, UR6 ;  /* 0x0000000607177c20 */ /* 0x000fe20008400000 */
[----:B------:R-:W2:Y:S01]  /*6610*/  LDC R25, c[0x0][0x148] ;  /* 0x00005200ff197b82 */ /* 0x000ea20000000800 */
[----:B------:R-:W-:Y:S01]  /*6620*/  IMAD R4, R4, UR4, RZ ;  /* 0x0000000404047c24 */ /* 0x000fe2000f8e02ff */
[----:B------:R-:W-:-:S02]  /*6630*/  ULDC.64 UR6, c[0x0][0x640] ;  /* 0x0001900000067ab9 */ /* 0x000fc40000000a00 */
[----:B------:R-:W-:Y:S01]  /*6640*/  ISETP.NE.U32.AND P0, PT, RZ, UR6, PT ;  /* 0x00000006ff007c0c */ /* 0x000fe2000bf05070 */
[----:B------:R-:W3:Y:S01]  /*6650*/  F2I.U32.TRUNC.NTZ R23, R23 ;  /* 0x0000001700177305 */ /* 0x000ee2000020f000 */
[C---:B------:R-:W-:Y:S02]  /*6660*/  IMAD R7, R5.reuse, UR5, R4 ;  /* 0x0000000505077c24 */ /* 0x040fe4000f8e0204 */
[----:B------:R-:W-:Y:S01]  /*6670*/  IMAD.WIDE.U32 R4, R5, UR4, R16 ;  /* 0x0000000405047c25 */ /* 0x000fe2000f8e0010 */
[----:B------:R-:W-:Y:S01]  /*6680*/  ULDC UR4, c[0x0][0x618] ;  /* 0x0001860000047ab9 */ /* 0x000fe20000000800 */
[----:B------:R-:W-:Y:S02]  /*6690*/  ISETP.NE.AND.EX P0, PT, RZ, UR7, PT, P0 ;  /* 0x00000007ff007c0c */ /* 0x000fe4000bf05300 */
[----:B------:R-:W-:Y:S02]  /*66a0*/  IMAD.IADD R5, R5, 0x1, R7 ;  /* 0x0000000105057824 */ /* 0x000fe400078e0207 */
[----:B-1----:R-:W-:-:S03]  /*66b0*/  IMAD.MOV R22, RZ, RZ, -R22 ;  /* 0x000000ffff167224 */ /* 0x002fc600078e0a16 */
[----:B------:R-:W-:Y:S01]  /*66c0*/  SHF.R.U64 R21, R4, UR4, R5 ;  /* 0x0000000404157c19 */ /* 0x000fe20008001205 */
[----:B0-----:R-:W-:Y:S01]  /*66d0*/  IMAD R15, R6, R22, R15 ;  /* 0x00000016060f7224 */ /* 0x001fe200078e020f */
[----:B------:R-:W-:Y:S01]  /*66e0*/  SHF.R.U32.HI R4, RZ, UR4, R5 ;  /* 0x00000004ff047c19 */ /* 0x000fe20008011605 */
[----:B------:R-:W-:Y:S01]  /*66f0*/  ULDC UR4, c[0x0][0x608] ;  /* 0x0001820000047ab9 */ /* 0x000fe20000000800 */
[----:B---3--:R-:W-:Y:S02]  /*6700*/  IMAD.MOV R6, RZ, RZ, -R23 ;  /* 0x000000ffff067224 */ /* 0x008fe400078e0a17 */
[--C-:B------:R-:W-:Y:S02]  /*6710*/  SHF.R.U64 R22, R21, UR4, R4.reuse ;  /* 0x0000000415167c19 */ /* 0x100fe40008001204 */
[----:B------:R-:W-:Y:S01]  /*6720*/  SHF.R.U32.HI R5, RZ, UR4, R4 ;  /* 0x00000004ff057c19 */ /* 0x000fe20008011604 */
[----:B------:R-:W-:Y:S01]  /*6730*/  ULDC UR4, c[0x0][0x658] ;  /* 0x0001960000047ab9 */ /* 0x000fe20000000800 */
[----:B--2---:R-:W-:-:S02]  /*6740*/  @P2 IMAD R15, R25, R6, R20 ;  /* 0x00000006190f2224 */ /* 0x004fc400078e0214 */
[--C-:B------:R-:W-:Y:S02]  /*6750*/  SHF.R.U64 R20, R22, UR4, R5.reuse ;  /* 0x0000000416147c19 */ /* 0x100fe40008001205 */
[----:B------:R-:W-:-:S03]  /*6760*/  SHF.R.U32.HI R23, RZ, UR4, R5 ;  /* 0x00000004ff177c19 */ /* 0x000fc60008011605 */
[----:B------:R-:W-:Y:S02]  /*6770*/  IMAD.MOV.U32 R6, RZ, RZ, R20 ;  /* 0x000000ffff067224 */ /* 0x000fe400078e0014 */
[----:B------:R-:W-:Y:S01]  /*6780*/  IMAD.MOV.U32 R5, RZ, RZ, R23 ;  /* 0x000000ffff057224 */ /* 0x000fe200078e0017 */
[----:B------:R-:W-:Y:S06]  /*6790*/  @!P0 BRA `(.L_x_180) ;  /* 0x00000000002c8947 */ /* 0x000fec0003800000 */
        /* <DEDUP_REMOVED lines=9> */
[----:B------:R-:W-:-:S04]  /*6830*/  IMAD.WIDE.U32.X R4, R23, UR7, R4, P1 ;  /* 0x0000000717047c25 */ /* 0x000fc800088e0404 */
[----:B------:R-:W-:-:S07]  /*6840*/  IMAD.MOV.U32 R6, RZ, RZ, R4 ;  /* 0x000000ffff067224 */ /* 0x000fce00078e0004 */
.L_x_180:
[----:B------:R-:W-:Y:S01]  /*6850*/  ULDC UR4, c[0x0][0x648] ;  /* 0x0001920000047ab9 */ /* 0x000fe20000000800 */
[----:B------:R-:W-:Y:S01]  /*6860*/  LOP3.LUT R4, R22, UR16, RZ, 0xc0, !PT ;  /* 0x0000001016047c12 */ /* 0x000fe2000f8ec0ff */
[----:B------:R-:W-:Y:S01]  /*6870*/  ULDC UR5, c[0x0][0x610] ;  /* 0x0001840000057ab9 */ /* 0x000fe20000000800 */
[----:B------:R-:W-:Y:S01]  /*6880*/  SHF.R.U64 R5, R6, UR4, R5 ;  /* 0x0000000406057c19 */ /* 0x000fe20008001205 */
[----:B------:R-:W-:Y:S01]  /*6890*/  ULDC UR4, c[0x0][0x638] ;  /* 0x00018e0000047ab9 */ /* 0x000fe20000000800 */
[----:B------:R-:W-:-:S03]  /*68a0*/  LOP3.LUT R21, R21, UR15, RZ, 0xc0, !PT ;  /* 0x0000000f15157c12 */ /* 0x000fc6000f8ec0ff */
[----:B------:R-:W-:Y:S02]  /*68b0*/  IMAD.MOV R7, RZ, RZ, -R5 ;  /* 0x000000ffff077224 */ /* 0x000fe400078e0a05 */
[----:B------:R-:W-:Y:S02]  /*68c0*/  IMAD R4, R5, UR17, R4 ;  /* 0x0000001105047c24 */ /* 0x000fe4000f8e0204 */
[----:B------:R-:W-:Y:S01]  /*68d0*/  IMAD R20, R7, UR4, R20 ;  /* 0x0000000407147c24 */ /* 0x000fe2000f8e0214 */
[----:B------:R-:W-:Y:S01]  /*68e0*/  ULDC UR4, c[0x0][0x600] ;  /* 0x0001800000047ab9 */ /* 0x000fe20000000800 */
[----:B------:R-:W-:Y:S02]  /*68f0*/  IMAD R15, R4, UR5, R15 ;  /* 0x00000005040f7c24 */ /* 0x000fe4000f8e020f */
[----:B------:R-:W-:Y:S02]  /*6900*/  IMAD R20, R20, UR4, R21 ;  /* 0x0000000414147c24 */ /* 0x000fe4000f8e0215 */
[----:B------:R-:W-:-:S02]  /*6910*/  IMAD.MOV.U32 R4, RZ, RZ, 0x1 ;  /* 0x00000001ff047424 */ /* 0x000fc400078e00ff */
[----:B------:R-:W-:Y:S01]  /*6920*/  IMAD.MOV.U32 R7, RZ, RZ, R14 ;  /* 0x000000ffff077224 */ /* 0x000fe200078e000e */
[----:B------:R-:W-:Y:S02]  /*6930*/  SEL R21, R20, R15, !P2 ;  /* 0x0000000f14157207 */ /* 0x000fe40005000000 */
[----:B------:R-:W-:-:S07]  /*6940*/  SEL R20, R15, R20, !P2 ;  /* 0x000000140f147207 */ /* 0x000fce0005000000 */
.L_x_178:
[----:B------:R-:W-:Y:S05]  /*6950*/  BSYNC B1 ;  /* 0x0000000000017941 */ /* 0x000fea0003800000 */
.L_x_177:
[----:B------:R-:W-:-:S13]  /*6960*/  LOP3.LUT P0, RZ, R4, 0xff, RZ, 0xc0, !PT ;  /* 0x000000ff04ff7812 */ /* 0x000fda000780c0ff */
[----:B------:R-:W-:Y:S05]  /*6970*/  @P0 BRA `(.L_x_181) ;  /* 0xfffffff400400947 */ /* 0x000fea000383ffff */
[----:B------:R-:W-:Y:S05]  /*6980*/  BSYNC B0 ;  /* 0x0000000000007941 */ /* 0x000fea0003800000 */
.L_x_170:
[----:B------:R-:W-:-:S03]  /*6990*/  UMOV UR4, 0xffffffff ;  /* 0xffffffff00047882 */ /* 0x000fc60000000000 */
[----:B------:R-:W-:Y:S05]  /*69a0*/  BRA.DIV UR4, `(.L_x_182) ;  /* 0x0000000604387947 */ /* 0x000fea000b800000 */
[----:B------:R-:W-:-:S13]  /*69b0*/  ELECT P6, URZ, PT ;  /* 0x00000000003f782f */ /* 0x000fda00038c0000 */
.L_x_197:
[----:B------:R-:W-:Y:S04]  /*69c0*/  BSSY B0, `(.L_x_183) ;  /* 0x0000034000007945 */ /* 0x000fe80003800000 */
[----:B------:R-:W-:Y:S05]  /*69d0*/  @!P6 BRA `(.L_x_184) ;  /* 0x0000000000c8e947 */ /* 0x000fea0003800000 */
[----:B------:R-:W-:-:S04]  /*69e0*/  LOP3.LUT R18, R18, 0x2, RZ, 0xfc, !PT ;  /* 0x0000000212127812 */ /* 0x000fc800078efcff */
[----:B------:R-:W-:-:S13]  /*69f0*/  ISETP.NE.AND P0, PT, R18, 0x3, PT ;  /* 0x000000031200780c */ /* 0x000fda0003f05270 */
[----:B------:R-:W-:Y:S05]  /*6a00*/  @!P0 BRA `(.L_x_185) ;  /* 0x0000000000048947 */ /* 0x000fea0003800000 */
[----:B------:R-:W-:Y:S01]  /*6a10*/  BPT.TRAP 0x1 ;  /* 0x000000040000795c */ /* 0x000fe20000300000 */
.L_x_185:
[----:B------:R-:W0:Y:S01]  /*6a20*/  S2R R5, SR_CgaCtaId ;  /* 0x0000000000057919 */ /* 0x000e220000008800 */
[----:B------:R-:W-:Y:S02]  /*6a30*/  MOV R0, 0x400 ;  /* 0x0000040000007802 */ /* 0x000fe40000000f00 */
[----:B------:R-:W-:Y:S02]  /*6a40*/  SHF.L.U32 R2, R3, 0x1f, RZ ;  /* 0x0000001f03027819 */ /* 0x000fe400000006ff */
[----:B0-----:R-:W-:-:S05]  /*6a50*/  LEA R5, R5, R0, 0x18 ;  /* 0x0000000005057211 */ /* 0x001fca00078ec0ff */
[----:B------:R-:W-:-:S04]  /*6a60*/  VIADD R5, R5, 0x28 ;  /* 0x0000002805057836 */ /* 0x000fc80000000000 */
[C---:B------:R-:W-:Y:S02]  /*6a70*/  IMAD R7, R8.reuse, 0x8, R5 ;  /* 0x0000000808077824 */ /* 0x040fe400078e0205 */
[----:B------:R-:W-:Y:S02]  /*6a80*/  VIADD R8, R8, 0x1 ;  /* 0x0000000108087836 */ /* 0x000fe40000000000 */
[----:B------:R-:W0:Y:S03]  /*6a90*/  SYNCS.PHASECHK.TRANS64.TRYWAIT P0, [R7+URZ], R2 ;  /* 0x00000002070075a7 */ /* 0x000e26000800017f */
[----:B------:R-:W-:-:S04]  /*6aa0*/  ISETP.NE.AND P1, PT, R8, 0x5, PT ;  /* 0x000000050800780c */ /* 0x000fc80003f25270 */
[----:B------:R-:W-:Y:S02]  /*6ab0*/  SEL R0, RZ, 0x1, P1 ;  /* 0x00000001ff007807 */ /* 0x000fe40000800000 */
[----:B------:R-:W-:Y:S02]  /*6ac0*/  SEL R8, R8, RZ, P1 ;  /* 0x000000ff08087207 */ /* 0x000fe40000800000 */
[----:B------:R-:W-:-:S03]  /*6ad0*/  LOP3.LUT R9, R3, R0, RZ, 0x3c, !PT ;  /* 0x0000000003097212 */ /* 0x000fc600078e3cff */
[----:B------:R-:W-:Y:S01]  /*6ae0*/  IMAD R6, R8, 0x8, R5 ;  /* 0x0000000808067824 */ /* 0x000fe200078e0205 */
[----:B------:R-:W-:Y:S01]  /*6af0*/  SHF.L.U32 R3, R9, 0x1f, RZ ;  /* 0x0000001f09037819 */ /* 0x000fe200000006ff */
[----:B0-----:R-:W-:Y:S06]  /*6b00*/  @!P0 BRA `(.L_x_186) ;  /* 0x0000000400008947 */ /* 0x001fec0003800000 */
.L_x_198:
[----:B------:R-:W1:Y:S01]  /*6b10*/  SYNCS.PHASECHK.TRANS64.TRYWAIT P0, [R6+URZ], R3 ;  /* 0x00000003060075a7 */ /* 0x000e62000800017f */
[----:B------:R-:W-:-:S05]  /*6b20*/  VIADD R0, R8, 0x1 ;  /* 0x0000000108007836 */ /* 0x000fca0000000000 */
[----:B------:R-:W-:-:S04]  /*6b30*/  ISETP.NE.AND P1, PT, R0, 0x5, PT ;  /* 0x000000050000780c */ /* 0x000fc80003f25270 */
[----:B0-----:R-:W-:Y:S02]  /*6b40*/  SEL R2, RZ, 0x1, P1 ;  /* 0x00000001ff027807 */ /* 0x001fe40000800000 */
[----:B------:R-:W-:Y:S02]  /*6b50*/  SEL R0, R0, RZ, P1 ;  /* 0x000000ff00007207 */ /* 0x000fe40000800000 */
[----:B------:R-:W-:-:S03]  /*6b60*/  LOP3.LUT R9, R9, R2, RZ, 0x3c, !PT ;  /* 0x0000000209097212 */ /* 0x000fc600078e3cff */
[----:B------:R-:W-:Y:S01]  /*6b70*/  IMAD R7, R0, 0x8, R5 ;  /* 0x0000000800077824 */ /* 0x000fe200078e0205 */
[----:B------:R-:W-:Y:S01]  /*6b80*/  SHF.L.U32 R4, R9, 0x1f, RZ ;  /* 0x0000001f09047819 */ /* 0x000fe200000006ff */
[----:B-1----:R-:W-:Y:S06]  /*6b90*/  @!P0 BRA `(.L_x_187) ;  /* 0x0000000000f08947 */ /* 0x002fec0003800000 */
.L_x_199:
[----:B------:R-:W1:Y:S01]  /*6ba0*/  SYNCS.PHASECHK.TRANS64.TRYWAIT P0, [R7+URZ], R4 ;  /* 0x00000004070075a7 */ /* 0x000e62000800017f */
[----:B------:R-:W-:-:S05]  /*6bb0*/  VIADD R0, R0, 0x1 ;  /* 0x0000000100007836 */ /* 0x000fca0000000000 */
[----:B------:R-:W-:-:S04]  /*6bc0*/  ISETP.NE.AND P1, PT, R0, 0x5, PT ;  /* 0x000000050000780c */ /* 0x000fc80003f25270 */
[----:B------:R-:W-:Y:S02]  /*6bd0*/  SEL R2, RZ, 0x1, P1 ;  /* 0x00000001ff027807 */ /* 0x000fe40000800000 */
[----:B------:R-:W-:Y:S02]  /*6be0*/  SEL R0, R0, RZ, P1 ;  /* 0x000000ff00007207 */ /* 0x000fe40000800000 */
[----:B------:R-:W-:-:S03]  /*6bf0*/  LOP3.LUT R9, R9, R2, RZ, 0x3c, !PT ;  /* 0x0000000209097212 */ /* 0x000fc600078e3cff */
[----:B0-----:R-:W-:Y:S01]  /*6c00*/  IMAD R6, R0, 0x8, R5 ;  /* 0x0000000800067824 */ /* 0x001fe200078e0205 */
[----:B------:R-:W-:Y:S01]  /*6c10*/  SHF.L.U32 R3, R9, 0x1f, RZ ;  /* 0x0000001f09037819 */ /* 0x000fe200000006ff */
[----:B-1----:R-:W-:Y:S06]  /*6c20*/  @!P0 BRA `(.L_x_188) ;  /* 0x0000000000e08947 */ /* 0x002fec0003800000 */
.L_x_200:
[----:B------:R-:W1:Y:S01]  /*6c30*/  SYNCS.PHASECHK.TRANS64.TRYWAIT P0, [R6+URZ], R3 ;  /* 0x00000003060075a7 */ /* 0x000e62000800017f */
[----:B------:R-:W-:-:S05]  /*6c40*/  VIADD R0, R0, 0x1 ;  /* 0x0000000100007836 */ /* 0x000fca0000000000 */
[----:B------:R-:W-:-:S04]  /*6c50*/  ISETP.NE.AND P1, PT, R0, 0x5, PT ;  /* 0x000000050000780c */ /* 0x000fc80003f25270 */
[----:B------:R-:W-:Y:S02]  /*6c60*/  SEL R2, RZ, 0x1, P1 ;  /* 0x00000001ff027807 */ /* 0x000fe40000800000 */
[----:B------:R-:W-:Y:S02]  /*6c70*/  SEL R0, R0, RZ, P1 ;  /* 0x000000ff00007207 */ /* 0x000fe40000800000 */
[----:B------:R-:W-:Y:S01]  /*6c80*/  LOP3.LUT R2, R9, R2, RZ, 0x3c, !PT ;  /* 0x0000000209027212 */ /* 0x000fe200078e3cff */
[----:B-1----:R-:W-:Y:S06]  /*6c90*/  @!P0 BRA `(.L_x_189) ;  /* 0x0000000000d88947 */ /* 0x002fec0003800000 */
.L_x_201:
[----:B------:R-:W-:Y:S01]  /*6ca0*/  IMAD R5, R0, 0x8, R5 ;  /* 0x0000000800057824 */ /* 0x000fe200078e0205 */
[----:B------:R-:W-:-:S07]  /*6cb0*/  SHF.L.U32 R0, R2, 0x1f, RZ ;  /* 0x0000001f02007819 */ /* 0x000fce00000006ff */
.L_x_190:
[----:B--2---:R2:W3:Y:S02]  /*6cc0*/  SYNCS.PHASECHK.TRANS64.TRYWAIT P0, [R5+URZ], R0 ;  /* 0x00000000050075a7 */ /* 0x0044e4000800017f */
[----:B---3--:R-:W-:Y:S05]  /*6cd0*/  @!P0 NANOSLEEP.SYNCS 0x989680 ;  /* 0x009896800000895d */ /* 0x008fea0003900000 */
[----:B------:R-:W3:Y:S02]  /*6ce0*/  @!P0 SYNCS.PHASECHK.TRANS64 P0, [R5+URZ], R0 ;  /* 0x00000000050085a7 */ /* 0x000ee4000800007f */
[----:B---3--:R-:W-:Y:S05]  /*6cf0*/  @!P0 BRA `(.L_x_190) ;  /* 0xfffffffc00f08947 */ /* 0x008fea000383ffff */
.L_x_184:
[----:B------:R-:W-:Y:S05]  /*6d00*/  BSYNC B0 ;  /* 0x0000000000007941 */ /* 0x000fea0003800000 */
.L_x_183:
[----:B------:R-:W-:Y:S05]  /*6d10*/  EXIT ;  /* 0x000000000000794d */ /* 0x000fea0003800000 */
.L_x_21:
[----:B-1----:R1:W2:Y:S02]  /*6d20*/  SYNCS.PHASECHK.TRANS64.TRYWAIT P1, [R3+URZ], R0 ;  /* 0x00000000030075a7 */ /* 0x0022a4000802017f */
[----:B--2---:R-:W-:Y:S05]  /*6d30*/  @!P1 NANOSLEEP.SYNCS 0x989680 ;  /* 0x009896800000995d */ /* 0x004fea0003900000 */
[----:B------:R-:W2:Y:S02]  /*6d40*/  @!P1 SYNCS.PHASECHK.TRANS64 P1, [R3+URZ], R0 ;  /* 0x00000000030095a7 */ /* 0x000ea4000802007f */
[----:B--2---:R-:W-:Y:S05]  /*6d50*/  @!P1 BRA `(.L_x_21) ;  /* 0xfffffffc00f09947 */ /* 0x004fea000383ffff */
[----:B------:R-:W-:Y:S05]  /*6d60*/  BRA `(.L_x_20) ;  /* 0xffffffa800887947 */ /* 0x000fea000383ffff */
.L_x_26:
[----:B-1----:R1:W2:Y:S02]  /*6d70*/  SYNCS.PHASECHK.TRANS64.TRYWAIT P1, [R5+URZ], R4 ;  /* 0x00000004050075a7 */ /* 0x0022a4000802017f */
[----:B--2---:R-:W-:Y:S05]  /*6d80*/  @!P1 NANOSLEEP.SYNCS 0x989680 ;  /* 0x009896800000995d */ /* 0x004fea0003900000 */
[----:B------:R-:W2:Y:S02]  /*6d90*/  @!P1 SYNCS.PHASECHK.TRANS64 P1, [R5+URZ], R4 ;  /* 0x00000004050095a7 */ /* 0x000ea4000802007f */
[----:B--2---:R-:W-:Y:S05]  /*6da0*/  @!P1 BRA `(.L_x_26) ;  /* 0xfffffffc00f09947 */ /* 0x004fea000383ffff */
[----:B------:R-:W-:Y:S05]  /*6db0*/  BRA `(.L_x_25) ;  /* 0xffffffac00087947 */ /* 0x000fea000383ffff */
.L_x_171:
[----:B------:R-:W-:Y:S01]  /*6dc0*/  BSSY B1, `(.L_x_191) ;  /* 0x0000006000017945 */ /* 0x000fe20003800000 */
[----:B------:R-:W-:-:S07]  /*6dd0*/  IMAD.MOV.U32 R15, RZ, RZ, -0x1 ;  /* 0xffffffffff0f7424 */ /* 0x000fce00078e00ff */
[----:B------:R-:W-:Y:S05]  /*6de0*/  WARPSYNC.COLLECTIVE R15, `(.L_x_192) ;  /* 0x000000000f0c7348 */ /* 0x000fea0003c00000 */
[----:B------:R-:W-:Y:S02]  /*6df0*/  ELECT P6, UR62, PT ;  /* 0x00000000003e782f */ /* 0x000fe400038c0000 */
[----:B------:R-:W-:Y:S01]  /*6e00*/  MOV R14, UR62 ;  /* 0x0000003e000e7c02 */ /* 0x000fe20008000f00 */
[----:B------:R-:W-:Y:S10]  /*6e10*/  ENDCOLLECTIVE ;  /* 0x000000000000791b */ /* 0x000ff40003800000 */
.L_x_192:
[----:B------:R-:W-:Y:S05]  /*6e20*/  BSYNC B1 ;  /* 0x0000000000017941 */ /* 0x000fea0003800000 */
.L_x_191:
[----:B------:R-:W-:Y:S05]  /*6e30*/  BRA `(.L_x_193) ;  /* 0xfffffff0001c7947 */ /* 0x000fea000383ffff */
.L_x_174:
[----:B-1----:R1:W2:Y:S02]  /*6e40*/  SYNCS.PHASECHK.TRANS64.TRYWAIT P0, [R23+URZ+0x28], R14 ;  /* 0x0000280e170075a7 */ /* 0x0022a4000800017f */
[----:B--2---:R-:W-:Y:S05]  /*6e50*/  @!P0 NANOSLEEP.SYNCS 0x989680 ;  /* 0x009896800000895d */ /* 0x004fea0003900000 */
[----:B------:R-:W2:Y:S02]  /*6e60*/  @!P0 SYNCS.PHASECHK.TRANS64 P0, [R23+URZ+0x28], R14 ;  /* 0x0000280e170085a7 */ /* 0x000ea4000800007f */
[----:B--2---:R-:W-:Y:S05]  /*6e70*/  @!P0 BRA `(.L_x_174) ;  /* 0xfffffffc00f08947 */ /* 0x004fea000383ffff */
[----:B------:R-:W-:Y:S05]  /*6e80*/  BRA `(.L_x_194) ;  /* 0xfffffff000547947 */ /* 0x000fea000383ffff */
.L_x_182:
[----:B------:R-:W-:Y:S01]  /*6e90*/  BSSY B0, `(.L_x_195) ;  /* 0x0000006000007945 */ /* 0x000fe20003800000 */
[----:B------:R-:W-:-:S07]  /*6ea0*/  IMAD.MOV.U32 R15, RZ, RZ, -0x1 ;  /* 0xffffffffff0f7424 */ /* 0x000fce00078e00ff */
[----:B------:R-:W-:Y:S05]  /*6eb0*/  WARPSYNC.COLLECTIVE R15, `(.L_x_196) ;  /* 0x000000000f0c7348 */ /* 0x000fea0003c00000 */
[----:B------:R-:W-:Y:S02]  /*6ec0*/  ELECT P6, UR62, PT ;  /* 0x00000000003e782f */ /* 0x000fe400038c0000 */
[----:B------:R-:W-:Y:S01]  /*6ed0*/  MOV R14, UR62 ;  /* 0x0000003e000e7c02 */ /* 0x000fe20008000f00 */
[----:B------:R-:W-:Y:S10]  /*6ee0*/  ENDCOLLECTIVE ;  /* 0x000000000000791b */ /* 0x000ff40003800000 */
.L_x_196:
[----:B------:R-:W-:Y:S05]  /*6ef0*/  BSYNC B0 ;  /* 0x0000000000007941 */ /* 0x000fea0003800000 */
.L_x_195:
[----:B------:R-:W-:Y:S05]  /*6f00*/  BRA `(.L_x_197) ;  /* 0xfffffff800ac7947 */ /* 0x000fea000383ffff */
.L_x_186:
[----:B0-----:R0:W1:Y:S02]  /*6f10*/  SYNCS.PHASECHK.TRANS64.TRYWAIT P0, [R7+URZ], R2 ;  /* 0x00000002070075a7 */ /* 0x001064000800017f */
[----:B-1----:R-:W-:Y:S05]  /*6f20*/  @!P0 NANOSLEEP.SYNCS 0x989680 ;  /* 0x009896800000895d */ /* 0x002fea0003900000 */
[----:B------:R-:W1:Y:S02]  /*6f30*/  @!P0 SYNCS.PHASECHK.TRANS64 P0, [R7+URZ], R2 ;  /* 0x00000002070085a7 */ /* 0x000e64000800007f */
[----:B-1----:R-:W-:Y:S05]  /*6f40*/  @!P0 BRA `(.L_x_186) ;  /* 0xfffffffc00f08947 */ /* 0x002fea000383ffff */
[----:B------:R-:W-:Y:S05]  /*6f50*/  BRA `(.L_x_198) ;  /* 0xfffffff800ec7947 */ /* 0x000fea000383ffff */
.L_x_187:
[----:B0-----:R0:W1:Y:S02]  /*6f60*/  SYNCS.PHASECHK.TRANS64.TRYWAIT P0, [R6+URZ], R3 ;  /* 0x00000003060075a7 */ /* 0x001064000800017f */
[----:B-1----:R-:W-:Y:S05]  /*6f70*/  @!P0 NANOSLEEP.SYNCS 0x989680 ;  /* 0x009896800000895d */ /* 0x002fea0003900000 */
[----:B------:R-:W1:Y:S02]  /*6f80*/  @!P0 SYNCS.PHASECHK.TRANS64 P0, [R6+URZ], R3 ;  /* 0x00000003060085a7 */ /* 0x000e64000800007f */
[----:B-1----:R-:W-:Y:S05]  /*6f90*/  @!P0 BRA `(.L_x_187) ;  /* 0xfffffffc00f08947 */ /* 0x002fea000383ffff */
[----:B------:R-:W-:Y:S05]  /*6fa0*/  BRA `(.L_x_199) ;  /* 0xfffffff800fc7947 */ /* 0x000fea000383ffff */
.L_x_188:
[----:B0-----:R0:W1:Y:S02]  /*6fb0*/  SYNCS.PHASECHK.TRANS64.TRYWAIT P0, [R7+URZ], R4 ;  /* 0x00000004070075a7 */ /* 0x001064000800017f */
[----:B-1----:R-:W-:Y:S05]  /*6fc0*/  @!P0 NANOSLEEP.SYNCS 0x989680 ;  /* 0x009896800000895d */ /* 0x002fea0003900000 */
[----:B------:R-:W1:Y:S02]  /*6fd0*/  @!P0 SYNCS.PHASECHK.TRANS64 P0, [R7+URZ], R4 ;  /* 0x00000004070085a7 */ /* 0x000e64000800007f */
[----:B-1----:R-:W-:Y:S05]  /*6fe0*/  @!P0 BRA `(.L_x_188) ;  /* 0xfffffffc00f08947 */ /* 0x002fea000383ffff */
[----:B------:R-:W-:Y:S05]  /*6ff0*/  BRA `(.L_x_200) ;  /* 0xfffffffc000c7947 */ /* 0x000fea000383ffff */
.L_x_189:
[----:B-1----:R1:W2:Y:S02]  /*7000*/  SYNCS.PHASECHK.TRANS64.TRYWAIT P0, [R6+URZ], R3 ;  /* 0x00000003060075a7 */ /* 0x0022a4000800017f */
[----:B--2---:R-:W-:Y:S05]  /*7010*/  @!P0 NANOSLEEP.SYNCS 0x989680 ;  /* 0x009896800000895d */ /* 0x004fea0003900000 */
[----:B------:R-:W2:Y:S02]  /*7020*/  @!P0 SYNCS.PHASECHK.TRANS64 P0, [R6+URZ], R3 ;  /* 0x00000003060085a7 */ /* 0x000ea4000800007f */
[----:B--2---:R-:W-:Y:S05]  /*7030*/  @!P0 BRA `(.L_x_189) ;  /* 0xfffffffc00f08947 */ /* 0x004fea000383ffff */
[----:B------:R-:W-:Y:S05]  /*7040*/  BRA `(.L_x_201) ;  /* 0xfffffffc00147947 */ /* 0x000fea000383ffff */
.L_x_202:
[----:B------:R-:W-:-:S00]  /*7050*/  BRA `(.L_x_202) ;  /* 0xfffffffc00fc7947 */ /* 0x000fc0000383ffff */
[----:B------:R-:W-:-:S00]  /*7060*/  NOP ;  /* 0x0000000000007918 */ /* 0x000fc00000000000 */
        /* <DEDUP_REMOVED lines=9> */
.L_x_203:


//--------------------- .nv.global.init           --------------------------
	.section	.nv.global.init,"aw",@progbits
.nv.global.init:
	.type		$str$22,@object
	.size		$str$22,($str$23 - $str$22)
$str$22:
        /*0000*/ 	.byte	0x6b, 0x5f, 0x74, 0x69, 0x6c, 0x65, 0x5f, 0x63, 0x6f, 0x75, 0x6e, 0x74, 0x20, 0x3e, 0x3d, 0x20
        /*0010*/ 	.byte	0x31, 0x00
	.type		$str$23,@object
	.size		$str$23,(__unnamed_1 - $str$23)
$str$23:
        /*0012*/ 	.byte	0x2f, 0x74, 0x6d, 0x70, 0x2f, 0x63, 0x75, 0x74, 0x6c, 0x61, 0x73, 0x73, 0x5f, 0x73, 0x77, 0x65
        /*0022*/ 	.byte	0x65, 0x70, 0x5f, 0x73, 0x72, 0x63, 0x2f, 0x69, 0x6e, 0x63, 0x6c, 0x75, 0x64, 0x65, 0x2f, 0x63
        /*0032*/ 	.byte	0x75, 0x74, 0x6c, 0x61, 0x73, 0x73, 0x2f, 0x67, 0x65, 0x6d, 0x6d, 0x2f, 0x63, 0x6f, 0x6c, 0x6c
        /*0042*/ 	.byte	0x65, 0x63, 0x74, 0x69, 0x76, 0x65, 0x2f, 0x73, 0x6d, 0x39, 0x30, 0x5f, 0x6d, 0x6d, 0x61, 0x5f
        /*0052*/ 	.byte	0x74, 0x6d, 0x61, 0x5f, 0x67, 0x6d, 0x6d, 0x61, 0x5f, 0x73, 0x73, 0x5f, 0x77, 0x61, 0x72, 0x70
        /*0062*/ 	.byte	0x73, 0x70, 0x65, 0x63, 0x69, 0x61, 0x6c, 0x69, 0x7a, 0x65, 0x64, 0x2e, 0x68, 0x70, 0x70, 0x00
	.type		__unnamed_1,@object
	.size		__unnamed_1,(.L_0 - __unnamed_1)
__unnamed_1:
        /*0072*/ 	.byte	0x76, 0x6f, 0x69, 0x64, 0x20, 0x63, 0x75, 0x74, 0x6c, 0x61, 0x73, 0x73, 0x3a, 0x3a, 0x67, 0x65
        /* <DEDUP_REMOVED lines=172> */
        /*0b42*/ 	.byte	0x64, 0x65, 0x6e, 0x74, 0x69, 0x74, 0x79, 0x5d, 0x00
.L_0:


//--------------------- .nv.shared._ZN7cutlass13device_kernelINS_4gemm6kernel13GemmUniversalIN4cute5tupleIJiiiiEEENS1_10collective13CollectiveMmaINS1_34MainloopSm90TmaGmmaWarpSpecializedILi5ENS5_IJNS4_1CILi2EEENSA_ILi1EEESC_EEENS1_35KernelTmaWarpSpecializedCooperativeEEENS5_IJNSA_ILi128EEESG_NSA_ILi32EEEEEEaNS5_IJlSC_lEEEaSJ_NS4_8TiledMMAINS4_8MMA_AtomIJNS4_4SM904GMMA27MMA_64x128x32_S32S8S8_SS_TNEEEENS4_6LayoutISD_NS5_IJSC_NSA_ILi0EEESR_EEEEENS5_IJNS4_10UnderscoreESU_SU_EEEEENS4_13SM90_TMA_LOADENS4_14ComposedLayoutINS4_7SwizzleILi1ELi4ELi3EEENS4_18smem_ptr_flag_bitsILi8EEENSQ_INS5_IJNSA_ILi8EEESH_EEENS5_IJSH_SC_EEEEEEEvNS4_8identityENS4_23SM90_TMA_LOAD_MULTICASTES17_vS18_EENS_8epilogue10collective6detail29Sm90TmaWarpSpecializedAdapterINS1C_15DefaultEpilogueIaSJ_SJ_NS1B_6thread17LinearCombinationIaLi1EiiLNS1G_9ScaleType4KindE0ELNS_15FloatRoundStyleE2EaEENS1_15EpilogueDefaultEEEEEvvEEEEvNT_6ParamsE --------------------------
	.section	.nv.shared._ZN7cutlass13device_kernelINS_4gemm6kernel13GemmUniversalIN4cute5tupleIJiiiiEEENS1_10collective13CollectiveMmaINS1_34MainloopSm90TmaGmmaWarpSpecializedILi5ENS5_IJNS4_1CILi2EEENSA_ILi1EEESC_EEENS1_35KernelTmaWarpSpecializedCooperativeEEENS5_IJNSA_ILi128EEESG_NSA_ILi32EEEEEEaNS5_IJlSC_lEEEaSJ_NS4_8TiledMMAINS4_8MMA_AtomIJNS4_4SM904GMMA27MMA_64x128x32_S32S8S8_SS_TNEEEENS4_6LayoutISD_NS5_IJSC_NSA_ILi0EEESR_EEEEENS5_IJNS4_10UnderscoreESU_SU_EEEEENS4_13SM90_TMA_LOADENS4_14ComposedLayoutINS4_7SwizzleILi1ELi4ELi3EEENS4_18smem_ptr_flag_bitsILi8EEENSQ_INS5_IJNSA_ILi8EEESH_EEENS5_IJSH_SC_EEEEEEEvNS4_8identityENS4_23SM90_TMA_LOAD_MULTICASTES17_vS18_EENS_8epilogue10collective6detail29Sm90TmaWarpSpecializedAdapterINS1C_15DefaultEpilogueIaSJ_SJ_NS1B_6thread17LinearCombinationIaLi1EiiLNS1G_9ScaleType4KindE0ELNS_15FloatRoundStyleE2EaEENS1_15EpilogueDefaultEEEEEvvEEEEvNT_6ParamsE,"aw",@nobits
	.sectionflags	@""
	.align	16
	.zero		1024


//--------------------- .nv.shared.reserved.0     --------------------------
	.section	.nv.shared.reserved.0,"aw",@nobits
	.weak		__nv_reservedSMEM_offset_0_alias
	.size		__nv_reservedSMEM_offset_0_alias, 0, 0
	.other		__nv_reservedSMEM_offset_0_alias,@"STO_CUDA_RESERVED_SHARED STV_DEFAULT"
__nv_reservedSMEM_offset_0_alias:
	.zero		0


//--------------------- .nv.global                --------------------------
	.section	.nv.global,"aw",@nobits
.nv.global:
	.type		_ZN39_INTERNAL_753a6c46_4_k_cu_fdb12bc3_53984cute1_E,@object
	.size		_ZN39_INTERNAL_753a6c46_4_k_cu_fdb12bc3_53984cute1_E,(_ZN39_INTERNAL_753a6c46_4_k_cu_fdb12bc3_53984cuda3std3__45__cpo6cbeginE - _ZN39_INTERNAL_753a6c46_4_k_cu_fdb12bc3_53984cute1_E)
_ZN39_INTERNAL_753a6c46_4_k_cu_fdb12bc3_53984cute1_E:
	.zero		1
	.type		_ZN39_INTERNAL_753a6c46_4_k_cu_fdb12bc3_53984cuda3std3__45__cpo6cbeginE,@object
	.size		_ZN39_INTERNAL_753a6c46_4_k_cu_fdb12bc3_53984cuda3std3__45__cpo6cbeginE,(_ZN39_INTERNAL_753a6c46_4_k_cu_fdb12bc3_53984cuda3std3__48in_placeE - _ZN39_INTERNAL_753a6c46_4_k_cu_fdb12bc3_53984cuda3std3__45__cpo6cbeginE)
_ZN39_INTERNAL_753a6c46_4_k_cu_fdb12bc3_53984cuda3std3__45__cpo6cbeginE:
	.zero		1
	.type		_ZN39_INTERNAL_753a6c46_4_k_cu_fdb12bc3_53984cuda3std3__48in_placeE,@object
	.size		_ZN39_INTERNAL_753a6c46_4_k_cu_fdb12bc3_53984cuda3std3__48in_placeE,(_ZN39_INTERNAL_753a6c46_4_k_cu_fdb12bc3_53984cuda3std6ranges3__45__cpo9iter_moveE - _ZN39_INTERNAL_753a6c46_4_k_cu_fdb12bc3_53984cuda3std3__48in_placeE)
_ZN39_INTERNAL_753a6c46_4_k_cu_fdb12bc3_53984cuda3std3__48in_placeE:
	.zero		1
	.type		_ZN39_INTERNAL_753a6c46_4_k_cu_fdb12bc3_53984cuda3std6ranges3__45__cpo9iter_moveE,@object
	.size		_ZN39_INTERNAL_753a6c46_4_k_cu_fdb12bc3_53984cuda3std6ranges3__45__cpo9iter_moveE,(_ZN39_INTERNAL_753a6c46_4_k_cu_fdb12bc3_53984cuda3std3__45__cpo5beginE - _ZN39_INTERNAL_753a6c46_4_k_cu_fdb12bc3_53984cuda3std6ranges3__45__cpo9iter_moveE)
_ZN39_INTERNAL_753a6c46_4_k_cu_fdb12bc3_53984cuda3std6ranges3__45__cpo9iter_moveE:
	.zero		1
	.type		_ZN39_INTERNAL_753a6c46_4_k_cu_fdb12bc3_53984cuda3std3__45__cpo5beginE,@object
	.size		_ZN39_INTERNAL_753a6c46_4_k_cu_fdb12bc3_53984cuda3std3__45__cpo5beginE,(_ZN39_INTERNAL_753a6c46_4_k_cu_fdb12bc3_53984cuda3std3__441_GLOBAL__N__753a6c46_4_k_cu_fdb12bc3_53986ignoreE - _ZN39_INTERNAL_753a6c46_4_k_cu_fdb12bc3_53984cuda3std3__45__cpo5beginE)
_ZN39_INTERNAL_753a6c46_4_k_cu_fdb12bc3_53984cuda3std3__45__cpo5beginE:
	.zero		1
	.type		_ZN39_INTERNAL_753a6c46_4_k_cu_fdb12bc3_53984cuda3std3__441_GLOBAL__N__753a6c46_4_k_cu_fdb12bc3_53986ignoreE,@object
	.size		_ZN39_INTERNAL_753a6c46_4_k_cu_fdb12bc3_53984cuda3std3__441_GLOBAL__N__753a6c46_4_k_cu_fdb12bc3_53986ignoreE,(_ZN39_INTERNAL_753a6c46_4_k_cu_fdb12bc3_53984cute7productE - _ZN39_INTERNAL_753a6c46_4_k_cu_fdb12bc3_53984cuda3std3__441_GLOBAL__N__753a6c46_4_k_cu_fdb12bc3_53986ignoreE)
_ZN39_INTERNAL_753a6c46_4_k_cu_fdb12bc3_53984cuda3std3__441_GLOBAL__N__753a6c46_4_k_cu_fdb12bc3_53986ignoreE:
	.zero		1
	.type		_ZN39_INTERNAL_753a6c46_4_k_cu_fdb12bc3_53984cute7productE,@object
	.size		_ZN39_INTERNAL_753a6c46_4_k_cu_fdb12bc3_53984cute7productE,(_ZN39_INTERNAL_753a6c46_4_k_cu_fdb12bc3_53984cuda3std3__45__cpo3endE - _ZN39_INTERNAL_753a6c46_4_k_cu_fdb12bc3_53984cute7productE)
_ZN39_INTERNAL_753a6c46_4_k_cu_fdb12bc3_53984cute7productE:
	.zero		1
	.type		_ZN39_INTERNAL_753a6c46_4_k_cu_fdb12bc3_53984cuda3std3__45__cpo3endE,@object
	.size		_ZN39_INTERNAL_753a6c46_4_k_cu_fdb12bc3_53984cuda3std3__45__cpo3endE,(_ZN39_INTERNAL_753a6c46_4_k_cu_fdb12bc3_53984cuda3std3__419piecewise_constructE - _ZN39_INTERNAL_753a6c46_4_k_cu_fdb12bc3_53984cuda3std3__45__cpo3endE)
_ZN39_INTERNAL_753a6c46_4_k_cu_fdb12bc3_53984cuda3std3__45__cpo3endE:
	.zero		1
	.type		_ZN39_INTERNAL_753a6c46_4_k_cu_fdb12bc3_53984cuda3std3__419piecewise_constructE,@object
	.size		_ZN39_INTERNAL_753a6c46_4_k_cu_fdb12bc3_53984cuda3std3__419piecewise_constructE,(_ZN39_INTERNAL_753a6c46_4_k_cu_fdb12bc3_53984cuda3std3__45__cpo4cendE - _ZN39_INTERNAL_753a6c46_4_k_cu_fdb12bc3_53984cuda3std3__419piecewise_constructE)
_ZN39_INTERNAL_753a6c46_4_k_cu_fdb12bc3_53984cuda3std3__419piecewise_constructE:
	.zero		1
	.type		_ZN39_INTERNAL_753a6c46_4_k_cu_fdb12bc3_53984cuda3std3__45__cpo4cendE,@object
	.size		_ZN39_INTERNAL_753a6c46_4_k_cu_fdb12bc3_53984cuda3std3__45__cpo4cendE,(_ZN39_INTERNAL_753a6c46_4_k_cu_fdb12bc3_53984cuda3std6ranges3__45__cpo4swapE - _ZN39_INTERNAL_753a6c46_4_k_cu_fdb12bc3_53984cuda3std3__45__cpo4cendE)
_ZN39_INTERNAL_753a6c46_4_k_cu_fdb12bc3_53984cuda3std3__45__cpo4cendE:
	.zero		1
	.type		_ZN39_INTERNAL_753a6c46_4_k_cu_fdb12bc3_53984cuda3std6ranges3__45__cpo4swapE,@object
	.size		_ZN39_INTERNAL_753a6c46_4_k_cu_fdb12bc3_53984cuda3std6ranges3__45__cpo4swapE,(.L_8 - _ZN39_INTERNAL_753a6c46_4_k_cu_fdb12bc3_53984cuda3std6ranges3__45__cpo4swapE)
_ZN39_INTERNAL_753a6c46_4_k_cu_fdb12bc3_53984cuda3std6ranges3__45__cpo4swapE:
	.zero		1
.L_8:


//--------------------- .nv.constant0._ZN7cutlass13device_kernelINS_4gemm6kernel13GemmUniversalIN4cute5tupleIJiiiiEEENS1_10collective13CollectiveMmaINS1_34MainloopSm90TmaGmmaWarpSpecializedILi5ENS5_IJNS4_1CILi2EEENSA_ILi1EEESC_EEENS1_35KernelTmaWarpSpecializedCooperativeEEENS5_IJNSA_ILi128EEESG_NSA_ILi32EEEEEEaNS5_IJlSC_lEEEaSJ_NS4_8TiledMMAINS4_8MMA_AtomIJNS4_4SM904GMMA27MMA_64x128x32_S32S8S8_SS_TNEEEENS4_6LayoutISD_NS5_IJSC_NSA_ILi0EEESR_EEEEENS5_IJNS4_10UnderscoreESU_SU_EEEEENS4_13SM90_TMA_LOADENS4_14ComposedLayoutINS4_7SwizzleILi1ELi4ELi3EEENS4_18smem_ptr_flag_bitsILi8EEENSQ_INS5_IJNSA_ILi8EEESH_EEENS5_IJSH_SC_EEEEEEEvNS4_8identityENS4_23SM90_TMA_LOAD_MULTICASTES17_vS18_EENS_8epilogue10collective6detail29Sm90TmaWarpSpecializedAdapterINS1C_15DefaultEpilogueIaSJ_SJ_NS1B_6thread17LinearCombinationIaLi1EiiLNS1G_9ScaleType4KindE0ELNS_15FloatRoundStyleE2EaEENS1_15EpilogueDefaultEEEEEvvEEEEvNT_6ParamsE --------------------------
	.section	.nv.constant0._ZN7cutlass13device_kernelINS_4gemm6kernel13GemmUniversalIN4cute5tupleIJiiiiEEENS1_10collective13CollectiveMmaINS1_34MainloopSm90TmaGmmaWarpSpecializedILi5ENS5_IJNS4_1CILi2EEENSA_ILi1EEESC_EEENS1_35KernelTmaWarpSpecializedCooperativeEEENS5_IJNSA_ILi128EEESG_NSA_ILi32EEEEEEaNS5_IJlSC_lEEEaSJ_NS4_8TiledMMAINS4_8MMA_AtomIJNS4_4SM904GMMA27MMA_64x128x32_S32S8S8_SS_TNEEEENS4_6LayoutISD_NS5_IJSC_NSA_ILi0EEESR_EEEEENS5_IJNS4_10UnderscoreESU_SU_EEEEENS4_13SM90_TMA_LOADENS4_14ComposedLayoutINS4_7SwizzleILi1ELi4ELi3EEENS4_18smem_ptr_flag_bitsILi8EEENSQ_INS5_IJNSA_ILi8EEESH_EEENS5_IJSH_SC_EEEEEEEvNS4_8identityENS4_23SM90_TMA_LOAD_MULTICASTES17_vS18_EENS_8epilogue10collective6detail29Sm90TmaWarpSpecializedAdapterINS1C_15DefaultEpilogueIaSJ_SJ_NS1B_6thread17LinearCombinationIaLi1EiiLNS1G_9ScaleType4KindE0ELNS_15FloatRoundStyleE2EaEENS1_15EpilogueDefaultEEEEEvvEEEEvNT_6ParamsE,"a",@progbits
	.sectionflags	@""
	.align	4
.nv.constant0._ZN7cutlass13device_kernelINS_4gemm6kernel13GemmUniversalIN4cute5tupleIJiiiiEEENS1_10collective13CollectiveMmaINS1_34MainloopSm90TmaGmmaWarpSpecializedILi5ENS5_IJNS4_1CILi2EEENSA_ILi1EEESC_EEENS1_35KernelTmaWarpSpecializedCooperativeEEENS5_IJNSA_ILi128EEESG_NSA_ILi32EEEEEEaNS5_IJlSC_lEEEaSJ_NS4_8TiledMMAINS4_8MMA_AtomIJNS4_4SM904GMMA27MMA_64x128x32_S32S8S8_SS_TNEEEENS4_6LayoutISD_NS5_IJSC_NSA_ILi0EEESR_EEEEENS5_IJNS4_10UnderscoreESU_SU_EEEEENS4_13SM90_TMA_LOADENS4_14ComposedLayoutINS4_7SwizzleILi1ELi4ELi3EEENS4_18smem_ptr_flag_bitsILi8EEENSQ_INS5_IJNSA_ILi8EEESH_EEENS5_IJSH_SC_EEEEEEEvNS4_8identityENS4_23SM90_TMA_LOAD_MULTICASTES17_vS18_EENS_8epilogue10collective6detail29Sm90TmaWarpSpecializedAdapterINS1C_15DefaultEpilogueIaSJ_SJ_NS1B_6thread17LinearCombinationIaLi1EiiLNS1G_9ScaleType4KindE0ELNS_15FloatRoundStyleE2EaEENS1_15EpilogueDefaultEEEEEvvEEEEvNT_6ParamsE:
	.zero		1664


//--------------------- SYMBOLS --------------------------

	.type		.nv.reservedSmem.offset0,@object
	.size		.nv.reservedSmem.offset0,0x4
	.type		__assertfail,@function
